	.target	sm_90a

	.elftype	@"ET_EXEC"


//--------------------- .note.nv.tkinfo           --------------------------
	.section	.note.nv.tkinfo,"",@"SHT_NOTE"
	.sectionflags	@"SHF_NOTE_NV_TKINFO"
	.tkinfo
        /*0018*/ 	.word	0x00000002
        /*0030*/ 	.string	""
        /*0030*/ 	.string	"ptxas"
        /*0030*/ 	.string	"Cuda compilation tools, release 13.0, V13.0.88"
        /*0030*/ 	.string	"Build cuda_13.0.r13.0/compiler.36424714_0"
        /*0030*/ 	.string	"-arch sm_90a -m 64 "



//--------------------- .note.nv.cuinfo           --------------------------
	.section	.note.nv.cuinfo,"",@"SHT_NOTE"
	.sectionflags	@"SHF_NOTE_NV_CUINFO"
        /*0018*/ 	.short	0x0002
        /*001a*/ 	.short	0x005a
        /*001c*/ 	.short	0x0082
	.zero		2


//--------------------- .nv.info                  --------------------------
	.section	.nv.info,"",@"SHT_CUDA_INFO"
	.align	4


	//----- nvinfo : EIATTR_REGCOUNT
	.align		4
        /*0000*/ 	.byte	0x04, 0x2f
        /*0002*/ 	.short	(.L_12 - .L_11)
	.align		4
.L_11:
        /*0004*/ 	.word	index@(_ZN7cutlass13device_kernelINS_4gemm6kernel13GemmUniversalIN4cute5tupleIJiiiiEEENS1_10collective13CollectiveMmaINS1_37MainloopSm90TmaGmmaWarpSpecializedFP8ILi4ENS5_IJNS4_1CILi2EEENSA_ILi1EEESC_EEENS1_35KernelTmaWarpSpecializedCooperativeEEENS5_IJNSA_ILi128EEENSA_ILi256EEENSA_ILi64EEEEEENS_12float_e4m3_tENS5_IJlSC_lEEESK_SL_NS4_8TiledMMAINS4_8MMA_AtomIJNS4_4SM904GMMA31MMA_64x256x32_F32E4M3E4M3_SS_TNILNSP_7ScaleInE1ELSR_1EEEEEENS4_6LayoutISD_NS5_IJSC_NSA_ILi0EEESV_EEEEENS5_IJNS4_10UnderscoreESY_SY_EEEEENS4_13SM90_TMA_LOADENS4_14ComposedLayoutINS4_7SwizzleILi2ELi4ELi3EEENS4_18smem_ptr_flag_bitsILi8EEENSU_INS5_IJNSA_ILi8EEESI_EEENS5_IJSI_SC_EEEEEEEvNS4_8identityENS4_23SM90_TMA_LOAD_MULTICASTES1B_vS1C_EENS_8epilogue10collective6detail29Sm90TmaWarpSpecializedAdapterINS1G_15DefaultEpilogueISK_SL_SL_NS1F_6thread17LinearCombinationISK_Li1EffLNS1K_9ScaleType4KindE0ELNS_15FloatRoundStyleE2ESK_EENS1_15EpilogueDefaultEEEEEvvEEEEvNT_6ParamsE)
        /*0008*/ 	.word	0x000000a8


	//----- nvinfo : EIATTR_FRAME_SIZE
	.align		4
.L_12:
        /*000c*/ 	.byte	0x04, 0x11
        /*000e*/ 	.short	(.L_14 - .L_13)
	.align		4
.L_13:
        /*0010*/ 	.word	index@(_ZN7cutlass13device_kernelINS_4gemm6kernel13GemmUniversalIN4cute5tupleIJiiiiEEENS1_10collective13CollectiveMmaINS1_37MainloopSm90TmaGmmaWarpSpecializedFP8ILi4ENS5_IJNS4_1CILi2EEENSA_ILi1EEESC_EEENS1_35KernelTmaWarpSpecializedCooperativeEEENS5_IJNSA_ILi128EEENSA_ILi256EEENSA_ILi64EEEEEENS_12float_e4m3_tENS5_IJlSC_lEEESK_SL_NS4_8TiledMMAINS4_8MMA_AtomIJNS4_4SM904GMMA31MMA_64x256x32_F32E4M3E4M3_SS_TNILNSP_7ScaleInE1ELSR_1EEEEEENS4_6LayoutISD_NS5_IJSC_NSA_ILi0EEESV_EEEEENS5_IJNS4_10UnderscoreESY_SY_EEEEENS4_13SM90_TMA_LOADENS4_14ComposedLayoutINS4_7SwizzleILi2ELi4ELi3EEENS4_18smem_ptr_flag_bitsILi8EEENSU_INS5_IJNSA_ILi8EEESI_EEENS5_IJSI_SC_EEEEEEEvNS4_8identityENS4_23SM90_TMA_LOAD_MULTICASTES1B_vS1C_EENS_8epilogue10collective6detail29Sm90TmaWarpSpecializedAdapterINS1G_15DefaultEpilogueISK_SL_SL_NS1F_6thread17LinearCombinationISK_Li1EffLNS1K_9ScaleType4KindE0ELNS_15FloatRoundStyleE2ESK_EENS1_15EpilogueDefaultEEEEEvvEEEEvNT_6ParamsE)
        /*0014*/ 	.word	0x00000108


	//----- nvinfo : EIATTR_MIN_STACK_SIZE
	.align		4
.L_14:
        /*0018*/ 	.byte	0x04, 0x12
        /*001a*/ 	.short	(.L_16 - .L_15)
	.align		4
.L_15:
        /*001c*/ 	.word	index@(_ZN7cutlass13device_kernelINS_4gemm6kernel13GemmUniversalIN4cute5tupleIJiiiiEEENS1_10collective13CollectiveMmaINS1_37MainloopSm90TmaGmmaWarpSpecializedFP8ILi4ENS5_IJNS4_1CILi2EEENSA_ILi1EEESC_EEENS1_35KernelTmaWarpSpecializedCooperativeEEENS5_IJNSA_ILi128EEENSA_ILi256EEENSA_ILi64EEEEEENS_12float_e4m3_tENS5_IJlSC_lEEESK_SL_NS4_8TiledMMAINS4_8MMA_AtomIJNS4_4SM904GMMA31MMA_64x256x32_F32E4M3E4M3_SS_TNILNSP_7ScaleInE1ELSR_1EEEEEENS4_6LayoutISD_NS5_IJSC_NSA_ILi0EEESV_EEEEENS5_IJNS4_10UnderscoreESY_SY_EEEEENS4_13SM90_TMA_LOADENS4_14ComposedLayoutINS4_7SwizzleILi2ELi4ELi3EEENS4_18smem_ptr_flag_bitsILi8EEENSU_INS5_IJNSA_ILi8EEESI_EEENS5_IJSI_SC_EEEEEEEvNS4_8identityENS4_23SM90_TMA_LOAD_MULTICASTES1B_vS1C_EENS_8epilogue10collective6detail29Sm90TmaWarpSpecializedAdapterINS1G_15DefaultEpilogueISK_SL_SL_NS1F_6thread17LinearCombinationISK_Li1EffLNS1K_9ScaleType4KindE0ELNS_15FloatRoundStyleE2ESK_EENS1_15EpilogueDefaultEEEEEvvEEEEvNT_6ParamsE)
        /*0020*/ 	.word	0x00000108
.L_16:


//--------------------- .nv.compat                --------------------------
	.section	.nv.compat,"",@"SHT_CUDA_COMPAT_INFO"
	.align	4
        /*0000*/ 	.byte	0x02, 0x09, 0x01, 0x00, 0x02, 0x02, 0x04, 0x00, 0x02, 0x05, 0x05, 0x00, 0x03, 0x07, 0x01, 0x01
        /*0010*/ 	.byte	0x02, 0x03, 0x01, 0x00, 0x02, 0x06, 0x01, 0x00, 0x04, 0x0b, 0x08, 0x00, 0x00, 0x00, 0x00, 0x00
        /*0020*/ 	.byte	0x00, 0x00, 0x00, 0x00


//--------------------- .nv.info._ZN7cutlass13device_kernelINS_4gemm6kernel13GemmUniversalIN4cute5tupleIJiiiiEEENS1_10collective13CollectiveMmaINS1_37MainloopSm90TmaGmmaWarpSpecializedFP8ILi4ENS5_IJNS4_1CILi2EEENSA_ILi1EEESC_EEENS1_35KernelTmaWarpSpecializedCooperativeEEENS5_IJNSA_ILi128EEENSA_ILi256EEENSA_ILi64EEEEEENS_12float_e4m3_tENS5_IJlSC_lEEESK_SL_NS4_8TiledMMAINS4_8MMA_AtomIJNS4_4SM904GMMA31MMA_64x256x32_F32E4M3E4M3_SS_TNILNSP_7ScaleInE1ELSR_1EEEEEENS4_6LayoutISD_NS5_IJSC_NSA_ILi0EEESV_EEEEENS5_IJNS4_10UnderscoreESY_SY_EEEEENS4_13SM90_TMA_LOADENS4_14ComposedLayoutINS4_7SwizzleILi2ELi4ELi3EEENS4_18smem_ptr_flag_bitsILi8EEENSU_INS5_IJNSA_ILi8EEESI_EEENS5_IJSI_SC_EEEEEEEvNS4_8identityENS4_23SM90_TMA_LOAD_MULTICASTES1B_vS1C_EENS_8epilogue10collective6detail29Sm90TmaWarpSpecializedAdapterINS1G_15DefaultEpilogueISK_SL_SL_NS1F_6thread17LinearCombinationISK_Li1EffLNS1K_9ScaleType4KindE0ELNS_15FloatRoundStyleE2ESK_EENS1_15EpilogueDefaultEEEEEvvEEEEvNT_6ParamsE --------------------------
	.section	.nv.info._ZN7cutlass13device_kernelINS_4gemm6kernel13GemmUniversalIN4cute5tupleIJiiiiEEENS1_10collective13CollectiveMmaINS1_37MainloopSm90TmaGmmaWarpSpecializedFP8ILi4ENS5_IJNS4_1CILi2EEENSA_ILi1EEESC_EEENS1_35KernelTmaWarpSpecializedCooperativeEEENS5_IJNSA_ILi128EEENSA_ILi256EEENSA_ILi64EEEEEENS_12float_e4m3_tENS5_IJlSC_lEEESK_SL_NS4_8TiledMMAINS4_8MMA_AtomIJNS4_4SM904GMMA31MMA_64x256x32_F32E4M3E4M3_SS_TNILNSP_7ScaleInE1ELSR_1EEEEEENS4_6LayoutISD_NS5_IJSC_NSA_ILi0EEESV_EEEEENS5_IJNS4_10UnderscoreESY_SY_EEEEENS4_13SM90_TMA_LOADENS4_14ComposedLayoutINS4_7SwizzleILi2ELi4ELi3EEENS4_18smem_ptr_flag_bitsILi8EEENSU_INS5_IJNSA_ILi8EEESI_EEENS5_IJSI_SC_EEEEEEEvNS4_8identityENS4_23SM90_TMA_LOAD_MULTICASTES1B_vS1C_EENS_8epilogue10collective6detail29Sm90TmaWarpSpecializedAdapterINS1G_15DefaultEpilogueISK_SL_SL_NS1F_6thread17LinearCombinationISK_Li1EffLNS1K_9ScaleType4KindE0ELNS_15FloatRoundStyleE2ESK_EENS1_15EpilogueDefaultEEEEEvvEEEEvNT_6ParamsE,"",@"SHT_CUDA_INFO"
	.sectionflags	@""
	.align	4


	//----- nvinfo : EIATTR_CUDA_API_VERSION
	.align		4
        /*0000*/ 	.byte	0x04, 0x37
        /*0002*/ 	.short	(.L_18 - .L_17)
.L_17:
        /*0004*/ 	.word	0x00000082


	//----- nvinfo : EIATTR_KPARAM_INFO
	.align		4
.L_18:
        /*0008*/ 	.byte	0x04, 0x17
        /*000a*/ 	.short	(.L_20 - .L_19)
.L_19:
        /*000c*/ 	.word	0x00000000
        /*0010*/ 	.short	0x0000
        /*0012*/ 	.short	0x0070
        /*0014*/ 	.byte	0x00, 0xf0, 0x01, 0x10


	//----- nvinfo : EIATTR_SPARSE_MMA_MASK
	.align		4
.L_20:
        /*0018*/ 	.byte	0x03, 0x50
        /*001a*/ 	.short	0x0000


	//----- nvinfo : EIATTR_MAXREG_COUNT
	.align		4
        /*001c*/ 	.byte	0x03, 0x1b
        /*001e*/ 	.short	0x00a8


	//----- nvinfo : EIATTR_NUM_BARRIERS
	.align		4
        /*0020*/ 	.byte	0x02, 0x4c
        /*0022*/ 	.byte	0x01
	.zero		1


	//----- nvinfo : EIATTR_ANNOTATIONS
	.align		4
        /*0024*/ 	.byte	0x04, 0x55
        /*0026*/ 	.short	(.L_22 - .L_21)


	//   ....[0]....
.L_21:
        /*0028*/ 	.word	0x00000001
        /*002c*/ 	.byte	0x10, 0x07, 0x00, 0x00, 0x01, 0x00, 0x00, 0x00, 0x00, 0x08, 0x00, 0x00, 0x01, 0x00, 0x00, 0x00
        /* <DEDUP_REMOVED lines=199> */
        /*0cac*/ 	.byte	0x70, 0x03, 0x01, 0x00


	//----- nvinfo : EIATTR_MERCURY_ISA_VERSION
	.align		4
.L_22:
        /*0cb0*/ 	.byte	0x03, 0x5f
        /*0cb2*/ 	.short	0x0101


	//----- nvinfo : EIATTR_INT_WARP_WIDE_INSTR_OFFSETS
	.align		4
        /*0cb4*/ 	.byte	0x04, 0x31
        /*0cb6*/ 	.short	(.L_24 - .L_23)


	//   ....[0]....
.L_23:
        /*0cb8*/ 	.word	0x00000550


	//   ....[1]....
        /*0cbc*/ 	.word	0x00000570


	//   ....[2]....
        /*0cc0*/ 	.word	0x000006e0


	//   ....[3]....
        /*0cc4*/ 	.word	0x00005290


	//----- nvinfo : EIATTR_COOP_GROUP_MASK_REGIDS
	.align		4
.L_24:
        /*0cc8*/ 	.byte	0x04, 0x29
        /*0cca*/ 	.short	(.L_26 - .L_25)


	//   ....[0]....
.L_25:
        /*0ccc*/ 	.word	0xffffffff


	//   ....[1]....
        /*0cd0*/ 	.word	0xffffffff


	//   ....[2]....
        /*0cd4*/ 	.word	0xffffffff


	//   ....[3]....
        /*0cd8*/ 	.word	0xffffffff


	//   ....[4]....
        /*0cdc*/ 	.word	0xffffffff


	//   ....[5]....
        /*0ce0*/ 	.word	0xffffffff


	//----- nvinfo : EIATTR_COOP_GROUP_INSTR_OFFSETS
	.align		4
.L_26:
        /*0ce4*/ 	.byte	0x04, 0x28
        /*0ce6*/ 	.short	(.L_28 - .L_27)


	//   ....[0]....
.L_27:
        /*0ce8*/ 	.word	0x00000070


	//   ....[1]....
        /*0cec*/ 	.word	0x00000080


	//   ....[2]....
        /*0cf0*/ 	.word	0x000001a0


	//   ....[3]....
        /*0cf4*/ 	.word	0x000003c0


	//   ....[4]....
        /*0cf8*/ 	.word	0x00000840


	//   ....[5]....
        /*0cfc*/ 	.word	0x000015c0


	//----- nvinfo : EIATTR_REG_RECONFIG
	.align		4
.L_28:
        /*0d00*/ 	.byte	0x01, 0x54
	.zero		2


	//----- nvinfo : EIATTR_MBARRIER_INSTR_OFFSETS
	.align		4
        /*0d04*/ 	.byte	0x04, 0x39
        /*0d06*/ 	.short	(.L_30 - .L_29)


	//   ....[0]....
.L_29:
        /*0d08*/ 	.word	0x00000320
        /*0d0c*/ 	.word	0x000000ff
        /*0d10*/ 	.word	0x00000000
        /*0d14*/ 	.short	0x0100
        /*0d16*/ 	.byte	0x09
	.zero		1


	//   ....[1]....
        /*0d18*/ 	.word	0x00000330
        /*0d1c*/ 	.word	0x000000ff
        /*0d20*/ 	.word	0x00000020
        /*0d24*/ 	.short	0x0100
        /*0d26*/ 	.byte	0x09
	.zero		1


	//   ....[2]....
        /*0d28*/ 	.word	0x00000340
        /*0d2c*/ 	.word	0x000000ff
        /*0d30*/ 	.word	0x00000008
        /*0d34*/ 	.short	0x0100
        /*0d36*/ 	.byte	0x09
	.zero		1


	//   ....[3]....
        /*0d38*/ 	.word	0x00000350
        /*0d3c*/ 	.word	0x000000ff
        /*0d40*/ 	.word	0x00000028
        /*0d44*/ 	.short	0x0100
        /*0d46*/ 	.byte	0x09
	.zero		1


	//   ....[4]....
        /*0d48*/ 	.word	0x00000360
        /*0d4c*/ 	.word	0x000000ff
        /*0d50*/ 	.word	0x00000010
        /*0d54*/ 	.short	0x0100
        /*0d56*/ 	.byte	0x09
	.zero		1


	//   ....[5]....
        /*0d58*/ 	.word	0x00000370
        /*0d5c*/ 	.word	0x000000ff
        /*0d60*/ 	.word	0x00000030
        /*0d64*/ 	.short	0x0100
        /*0d66*/ 	.byte	0x09
	.zero		1


	//   ....[6]....
        /*0d68*/ 	.word	0x00000380
        /*0d6c*/ 	.word	0x000000ff
        /*0d70*/ 	.word	0x00000018
        /*0d74*/ 	.short	0x0100
        /*0d76*/ 	.byte	0x09
	.zero		1


	//   ....[7]....
        /*0d78*/ 	.word	0x00000390
        /*0d7c*/ 	.word	0x000000ff
        /*0d80*/ 	.word	0x00000038
        /*0d84*/ 	.short	0x0100
        /*0d86*/ 	.byte	0x09
	.zero		1


	//   ....[8]....
        /*0d88*/ 	.word	0x00000770
        /*0d8c*/ 	.word	0x000000ff
        /*0d90*/ 	.word	0x00000050
        /*0d94*/ 	.short	0x0100
        /*0d96*/ 	.byte	0x06
	.zero		1


	//   ....[9]....
        /*0d98*/ 	.word	0x000007e0
        /*0d9c*/ 	.word	0x000000ff
        /*0da0*/ 	.word	0x00000058
        /*0da4*/ 	.short	0x0100
        /*0da6*/ 	.byte	0x06
	.zero		1


	//   ....[10]....
        /*0da8*/ 	.word	0x00001dd0
        /*0dac*/ 	.word	0x000000ff
        /*0db0*/ 	.word	0x00000000
        /*0db4*/ 	.short	0x010a
        /*0db6*/ 	.byte	0x06
	.zero		1


	//   ....[11]....
        /*0db8*/ 	.word	0x00001e10
        /*0dbc*/ 	.word	0x000000ff
        /*0dc0*/ 	.word	0x00000000
        /*0dc4*/ 	.short	0x010a
        /*0dc6*/ 	.byte	0x06
	.zero		1


	//   ....[12]....
        /*0dc8*/ 	.word	0x00003020
        /*0dcc*/ 	.word	0x000000ff
        /*0dd0*/ 	.word	0x00000000
        /*0dd4*/ 	.short	0x010a
        /*0dd6*/ 	.byte	0x09
	.zero		1


	//   ....[13]....
        /*0dd8*/ 	.word	0x00003060
        /*0ddc*/ 	.word	0x000000ff
        /*0de0*/ 	.word	0x00000000
        /*0de4*/ 	.short	0x010a
        /*0de6*/ 	.byte	0x09
	.zero		1


	//   ....[14]....
        /*0de8*/ 	.word	0x000040f0
        /*0dec*/ 	.word	0x000000e5
        /*0df0*/ 	.word	0x00000000
        /*0df4*/ 	.short	0x0101
        /*0df6*/ 	.byte	0x3f
	.zero		1


	//   ....[15]....
        /*0df8*/ 	.word	0x00005320
        /*0dfc*/ 	.word	0x00000018
        /*0e00*/ 	.word	0x00000000
        /*0e04*/ 	.short	0x0101
        /*0e06*/ 	.byte	0x3f
	.zero		1


	//   ....[16]....
        /*0e08*/ 	.word	0x0000f560
        /*0e0c*/ 	.word	0x00000005
        /*0e10*/ 	.word	0x00000020
        /*0e14*/ 	.short	0x010a
        /*0e16*/ 	.byte	0x3f
	.zero		1


	//   ....[17]....
        /*0e18*/ 	.word	0x0000f990
        /*0e1c*/ 	.word	0x00000002
        /*0e20*/ 	.word	0x00000058
        /*0e24*/ 	.short	0x0101
        /*0e26*/ 	.byte	0x3f
	.zero		1


	//   ....[18]....
        /*0e28*/ 	.word	0x000100c0
        /*0e2c*/ 	.word	0x00000005
        /*0e30*/ 	.word	0x00000000
        /*0e34*/ 	.short	0x010a
        /*0e36*/ 	.byte	0x3f
	.zero		1


	//   ....[19]....
        /*0e38*/ 	.word	0x00010140
        /*0e3c*/ 	.word	0x00000007
        /*0e40*/ 	.word	0x00000000
        /*0e44*/ 	.short	0x010a
        /*0e46*/ 	.byte	0x3f
	.zero		1


	//   ....[20]....
        /*0e48*/ 	.word	0x000101d0
        /*0e4c*/ 	.word	0x00000006
        /*0e50*/ 	.word	0x00000000
        /*0e54*/ 	.short	0x010a
        /*0e56*/ 	.byte	0x3f
	.zero		1


	//   ....[21]....
        /*0e58*/ 	.word	0x00010260
        /*0e5c*/ 	.word	0x00000003
        /*0e60*/ 	.word	0x00000000
        /*0e64*/ 	.short	0x010a
        /*0e66*/ 	.byte	0x3f
	.zero		1


	//   ....[22]....
        /*0e68*/ 	.word	0x000102d0
        /*0e6c*/ 	.word	0x00000003
        /*0e70*/ 	.word	0x00000000
        /*0e74*/ 	.short	0x010a
        /*0e76*/ 	.byte	0x3f
	.zero		1


	//   ....[23]....
        /*0e78*/ 	.word	0x00010340
        /*0e7c*/ 	.word	0x00000000
        /*0e80*/ 	.word	0x00000000
        /*0e84*/ 	.short	0x010a
        /*0e86*/ 	.byte	0x3f
	.zero		1


	//   ....[24]....
        /*0e88*/ 	.word	0x00010420
        /*0e8c*/ 	.word	0x00000005
        /*0e90*/ 	.word	0x00000020
        /*0e94*/ 	.short	0x010a
        /*0e96*/ 	.byte	0x3f
	.zero		1


	//   ....[25]....
        /*0e98*/ 	.word	0x000104f0
        /*0e9c*/ 	.word	0x00000005
        /*0ea0*/ 	.word	0x00000000
        /*0ea4*/ 	.short	0x010a
        /*0ea6*/ 	.byte	0x3f
	.zero		1


	//   ....[26]....
        /*0ea8*/ 	.word	0x00010540
        /*0eac*/ 	.word	0x00000007
        /*0eb0*/ 	.word	0x00000000
        /*0eb4*/ 	.short	0x010a
        /*0eb6*/ 	.byte	0x3f
	.zero		1


	//   ....[27]....
        /*0eb8*/ 	.word	0x00010590
        /*0ebc*/ 	.word	0x00000006
        /*0ec0*/ 	.word	0x00000000
        /*0ec4*/ 	.short	0x010a
        /*0ec6*/ 	.byte	0x3f
	.zero		1


	//----- nvinfo : EIATTR_NUM_MBARRIERS
	.align		4
.L_30:
        /*0ec8*/ 	.byte	0x03, 0x38
        /*0eca*/ 	.short	0x000a


	//----- nvinfo : EIATTR_EXIT_INSTR_OFFSETS
	.align		4
        /*0ecc*/ 	.byte	0x04, 0x1c
        /*0ece*/ 	.short	(.L_32 - .L_31)


	//   ....[0]....
.L_31:
        /*0ed0*/ 	.word	0x000009d0


	//   ....[1]....
        /*0ed4*/ 	.word	0x00001260


	//   ....[2]....
        /*0ed8*/ 	.word	0x0000ec40


	//   ....[3]....
        /*0edc*/ 	.word	0x0000f1d0


	//   ....[4]....
        /*0ee0*/ 	.word	0x000102b0


	//----- nvinfo : EIATTR_MAX_THREADS
	.align		4
.L_32:
        /*0ee4*/ 	.byte	0x04, 0x05
        /*0ee6*/ 	.short	(.L_34 - .L_33)
.L_33:
        /*0ee8*/ 	.word	0x00000180
        /*0eec*/ 	.word	0x00000001
        /*0ef0*/ 	.word	0x00000001


	//----- nvinfo : EIATTR_CRS_STACK_SIZE
	.align		4
.L_34:
        /*0ef4*/ 	.byte	0x04, 0x1e
        /*0ef6*/ 	.short	(.L_36 - .L_35)
.L_35:
        /*0ef8*/ 	.word	0x00000000


	//----- nvinfo : EIATTR_CBANK_PARAM_SIZE
	.align		4
.L_36:
        /*0efc*/ 	.byte	0x03, 0x19
        /*0efe*/ 	.short	0x0470


	//----- nvinfo : EIATTR_PARAM_CBANK
	.align		4
        /*0f00*/ 	.byte	0x04, 0x0a
        /*0f02*/ 	.short	(.L_38 - .L_37)
	.align		4
.L_37:
        /*0f04*/ 	.word	index@(.nv.constant0._ZN7cutlass13device_kernelINS_4gemm6kernel13GemmUniversalIN4cute5tupleIJiiiiEEENS1_10collective13CollectiveMmaINS1_37MainloopSm90TmaGmmaWarpSpecializedFP8ILi4ENS5_IJNS4_1CILi2EEENSA_ILi1EEESC_EEENS1_35KernelTmaWarpSpecializedCooperativeEEENS5_IJNSA_ILi128EEENSA_ILi256EEENSA_ILi64EEEEEENS_12float_e4m3_tENS5_IJlSC_lEEESK_SL_NS4_8TiledMMAINS4_8MMA_AtomIJNS4_4SM904GMMA31MMA_64x256x32_F32E4M3E4M3_SS_TNILNSP_7ScaleInE1ELSR_1EEEEEENS4_6LayoutISD_NS5_IJSC_NSA_ILi0EEESV_EEEEENS5_IJNS4_10UnderscoreESY_SY_EEEEENS4_13SM90_TMA_LOADENS4_14ComposedLayoutINS4_7SwizzleILi2ELi4ELi3EEENS4_18smem_ptr_flag_bitsILi8EEENSU_INS5_IJNSA_ILi8EEESI_EEENS5_IJSI_SC_EEEEEEEvNS4_8identityENS4_23SM90_TMA_LOAD_MULTICASTES1B_vS1C_EENS_8epilogue10collective6detail29Sm90TmaWarpSpecializedAdapterINS1G_15DefaultEpilogueISK_SL_SL_NS1F_6thread17LinearCombinationISK_Li1EffLNS1K_9ScaleType4KindE0ELNS_15FloatRoundStyleE2ESK_EENS1_15EpilogueDefaultEEEEEvvEEEEvNT_6ParamsE)
        /*0f08*/ 	.short	0x0210
        /*0f0a*/ 	.short	0x0470


	//----- nvinfo : EIATTR_SW_WAR
	.align		4
.L_38:
        /*0f0c*/ 	.byte	0x04, 0x36
        /*0f0e*/ 	.short	(.L_40 - .L_39)
.L_39:
        /*0f10*/ 	.word	0x00000008
.L_40:


//--------------------- .nv.callgraph             --------------------------
	.section	.nv.callgraph,"",@"SHT_CUDA_CALLGRAPH"
	.align	4
	.sectionentsize	8
	.align		4
        /*0000*/ 	.word	0x00000000
	.align		4
        /*0004*/ 	.word	0xffffffff
	.align		4
        /*0008*/ 	.word	0x00000000
	.align		4
        /*000c*/ 	.word	0xfffffffe
	.align		4
        /*0010*/ 	.word	0x00000000
	.align		4
        /*0014*/ 	.word	0xfffffffd
	.align		4
        /*0018*/ 	.word	0x00000000
	.align		4
        /*001c*/ 	.word	0xfffffffc


//--------------------- .nv.constant4             --------------------------
	.section	.nv.constant4,"a",@progbits
	.align	8
	.align		8
.nv.constant4:
        /*0000*/ 	.dword	_ZN39_INTERNAL_0ddb155d_4_k_cu_ea68fe94_54304cuda3std3__45__cpo5beginE
	.align		8
        /*0008*/ 	.dword	_ZN39_INTERNAL_0ddb155d_4_k_cu_ea68fe94_54304cuda3std3__45__cpo3endE
	.align		8
        /*0010*/ 	.dword	_ZN39_INTERNAL_0ddb155d_4_k_cu_ea68fe94_54304cuda3std3__45__cpo6cbeginE
	.align		8
        /*0018*/ 	.dword	_ZN39_INTERNAL_0ddb155d_4_k_cu_ea68fe94_54304cuda3std3__45__cpo4cendE
	.align		8
        /*0020*/ 	.dword	_ZN39_INTERNAL_0ddb155d_4_k_cu_ea68fe94_54304cuda3std3__441_GLOBAL__N__0ddb155d_4_k_cu_ea68fe94_54306ignoreE
	.align		8
        /*0028*/ 	.dword	_ZN39_INTERNAL_0ddb155d_4_k_cu_ea68fe94_54304cuda3std3__419piecewise_constructE
	.align		8
        /*0030*/ 	.dword	_ZN39_INTERNAL_0ddb155d_4_k_cu_ea68fe94_54304cuda3std3__48in_placeE
	.align		8
        /*0038*/ 	.dword	_ZN39_INTERNAL_0ddb155d_4_k_cu_ea68fe94_54304cuda3std6ranges3__45__cpo4swapE
	.align		8
        /*0040*/ 	.dword	_ZN39_INTERNAL_0ddb155d_4_k_cu_ea68fe94_54304cuda3std6ranges3__45__cpo9iter_moveE
	.align		8
        /*0048*/ 	.dword	_ZN39_INTERNAL_0ddb155d_4_k_cu_ea68fe94_54304cute7productE
	.align		8
        /*0050*/ 	.dword	_ZN39_INTERNAL_0ddb155d_4_k_cu_ea68fe94_54304cute1_E


//--------------------- .text._ZN7cutlass13device_kernelINS_4gemm6kernel13GemmUniversalIN4cute5tupleIJiiiiEEENS1_10collective13CollectiveMmaINS1_37MainloopSm90TmaGmmaWarpSpecializedFP8ILi4ENS5_IJNS4_1CILi2EEENSA_ILi1EEESC_EEENS1_35KernelTmaWarpSpecializedCooperativeEEENS5_IJNSA_ILi128EEENSA_ILi256EEENSA_ILi64EEEEEENS_12float_e4m3_tENS5_IJlSC_lEEESK_SL_NS4_8TiledMMAINS4_8MMA_AtomIJNS4_4SM904GMMA31MMA_64x256x32_F32E4M3E4M3_SS_TNILNSP_7ScaleInE1ELSR_1EEEEEENS4_6LayoutISD_NS5_IJSC_NSA_ILi0EEESV_EEEEENS5_IJNS4_10UnderscoreESY_SY_EEEEENS4_13SM90_TMA_LOADENS4_14ComposedLayoutINS4_7SwizzleILi2ELi4ELi3EEENS4_18smem_ptr_flag_bitsILi8EEENSU_INS5_IJNSA_ILi8EEESI_EEENS5_IJSI_SC_EEEEEEEvNS4_8identityENS4_23SM90_TMA_LOAD_MULTICASTES1B_vS1C_EENS_8epilogue10collective6detail29Sm90TmaWarpSpecializedAdapterINS1G_15DefaultEpilogueISK_SL_SL_NS1F_6thread17LinearCombinationISK_Li1EffLNS1K_9ScaleType4KindE0ELNS_15FloatRoundStyleE2ESK_EENS1_15EpilogueDefaultEEEEEvvEEEEvNT_6ParamsE --------------------------
	.section	.text._ZN7cutlass13device_kernelINS_4gemm6kernel13GemmUniversalIN4cute5tupleIJiiiiEEENS1_10collective13CollectiveMmaINS1_37MainloopSm90TmaGmmaWarpSpecializedFP8ILi4ENS5_IJNS4_1CILi2EEENSA_ILi1EEESC_EEENS1_35KernelTmaWarpSpecializedCooperativeEEENS5_IJNSA_ILi128EEENSA_ILi256EEENSA_ILi64EEEEEENS_12float_e4m3_tENS5_IJlSC_lEEESK_SL_NS4_8TiledMMAINS4_8MMA_AtomIJNS4_4SM904GMMA31MMA_64x256x32_F32E4M3E4M3_SS_TNILNSP_7ScaleInE1ELSR_1EEEEEENS4_6LayoutISD_NS5_IJSC_NSA_ILi0EEESV_EEEEENS5_IJNS4_10UnderscoreESY_SY_EEEEENS4_13SM90_TMA_LOADENS4_14ComposedLayoutINS4_7SwizzleILi2ELi4ELi3EEENS4_18smem_ptr_flag_bitsILi8EEENSU_INS5_IJNSA_ILi8EEESI_EEENS5_IJSI_SC_EEEEEEEvNS4_8identityENS4_23SM90_TMA_LOAD_MULTICASTES1B_vS1C_EENS_8epilogue10collective6detail29Sm90TmaWarpSpecializedAdapterINS1G_15DefaultEpilogueISK_SL_SL_NS1F_6thread17LinearCombinationISK_Li1EffLNS1K_9ScaleType4KindE0ELNS_15FloatRoundStyleE2ESK_EENS1_15EpilogueDefaultEEEEEvvEEEEvNT_6ParamsE,"ax",@progbits
	.align	128
.text._ZN7cutlass13device_kernelINS_4gemm6kernel13GemmUniversalIN4cute5tupleIJiiiiEEENS1_10collective13CollectiveMmaINS1_37MainloopSm90TmaGmmaWarpSpecializedFP8ILi4ENS5_IJNS4_1CILi2EEENSA_ILi1EEESC_EEENS1_35KernelTmaWarpSpecializedCooperativeEEENS5_IJNSA_ILi128EEENSA_ILi256EEENSA_ILi64EEEEEENS_12float_e4m3_tENS5_IJlSC_lEEESK_SL_NS4_8TiledMMAINS4_8MMA_AtomIJNS4_4SM904GMMA31MMA_64x256x32_F32E4M3E4M3_SS_TNILNSP_7ScaleInE1ELSR_1EEEEEENS4_6LayoutISD_NS5_IJSC_NSA_ILi0EEESV_EEEEENS5_IJNS4_10UnderscoreESY_SY_EEEEENS4_13SM90_TMA_LOADENS4_14ComposedLayoutINS4_7SwizzleILi2ELi4ELi3EEENS4_18smem_ptr_flag_bitsILi8EEENSU_INS5_IJNSA_ILi8EEESI_EEENS5_IJSI_SC_EEEEEEEvNS4_8identityENS4_23SM90_TMA_LOAD_MULTICASTES1B_vS1C_EENS_8epilogue10collective6detail29Sm90TmaWarpSpecializedAdapterINS1G_15DefaultEpilogueISK_SL_SL_NS1F_6thread17LinearCombinationISK_Li1EffLNS1K_9ScaleType4KindE0ELNS_15FloatRoundStyleE2ESK_EENS1_15EpilogueDefaultEEEEEvvEEEEvNT_6ParamsE:
        .type           _ZN7cutlass13device_kernelINS_4gemm6kernel13GemmUniversalIN4cute5tupleIJiiiiEEENS1_10collective13CollectiveMmaINS1_37MainloopSm90TmaGmmaWarpSpecializedFP8ILi4ENS5_IJNS4_1CILi2EEENSA_ILi1EEESC_EEENS1_35KernelTmaWarpSpecializedCooperativeEEENS5_IJNSA_ILi128EEENSA_ILi256EEENSA_ILi64EEEEEENS_12float_e4m3_tENS5_IJlSC_lEEESK_SL_NS4_8TiledMMAINS4_8MMA_AtomIJNS4_4SM904GMMA31MMA_64x256x32_F32E4M3E4M3_SS_TNILNSP_7ScaleInE1ELSR_1EEEEEENS4_6LayoutISD_NS5_IJSC_NSA_ILi0EEESV_EEEEENS5_IJNS4_10UnderscoreESY_SY_EEEEENS4_13SM90_TMA_LOADENS4_14ComposedLayoutINS4_7SwizzleILi2ELi4ELi3EEENS4_18smem_ptr_flag_bitsILi8EEENSU_INS5_IJNSA_ILi8EEESI_EEENS5_IJSI_SC_EEEEEEEvNS4_8identityENS4_23SM90_TMA_LOAD_MULTICASTES1B_vS1C_EENS_8epilogue10collective6detail29Sm90TmaWarpSpecializedAdapterINS1G_15DefaultEpilogueISK_SL_SL_NS1F_6thread17LinearCombinationISK_Li1EffLNS1K_9ScaleType4KindE0ELNS_15FloatRoundStyleE2ESK_EENS1_15EpilogueDefaultEEEEEvvEEEEvNT_6ParamsE,@function
        .size           _ZN7cutlass13device_kernelINS_4gemm6kernel13GemmUniversalIN4cute5tupleIJiiiiEEENS1_10collective13CollectiveMmaINS1_37MainloopSm90TmaGmmaWarpSpecializedFP8ILi4ENS5_IJNS4_1CILi2EEENSA_ILi1EEESC_EEENS1_35KernelTmaWarpSpecializedCooperativeEEENS5_IJNSA_ILi128EEENSA_ILi256EEENSA_ILi64EEEEEENS_12float_e4m3_tENS5_IJlSC_lEEESK_SL_NS4_8TiledMMAINS4_8MMA_AtomIJNS4_4SM904GMMA31MMA_64x256x32_F32E4M3E4M3_SS_TNILNSP_7ScaleInE1ELSR_1EEEEEENS4_6LayoutISD_NS5_IJSC_NSA_ILi0EEESV_EEEEENS5_IJNS4_10UnderscoreESY_SY_EEEEENS4_13SM90_TMA_LOADENS4_14ComposedLayoutINS4_7SwizzleILi2ELi4ELi3EEENS4_18smem_ptr_flag_bitsILi8EEENSU_INS5_IJNSA_ILi8EEESI_EEENS5_IJSI_SC_EEEEEEEvNS4_8identityENS4_23SM90_TMA_LOAD_MULTICASTES1B_vS1C_EENS_8epilogue10collective6detail29Sm90TmaWarpSpecializedAdapterINS1G_15DefaultEpilogueISK_SL_SL_NS1F_6thread17LinearCombinationISK_Li1EffLNS1K_9ScaleType4KindE0ELNS_15FloatRoundStyleE2ESK_EENS1_15EpilogueDefaultEEEEEvvEEEEvNT_6ParamsE,(.L_x_332 - _ZN7cutlass13device_kernelINS_4gemm6kernel13GemmUniversalIN4cute5tupleIJiiiiEEENS1_10collective13CollectiveMmaINS1_37MainloopSm90TmaGmmaWarpSpecializedFP8ILi4ENS5_IJNS4_1CILi2EEENSA_ILi1EEESC_EEENS1_35KernelTmaWarpSpecializedCooperativeEEENS5_IJNSA_ILi128EEENSA_ILi256EEENSA_ILi64EEEEEENS_12float_e4m3_tENS5_IJlSC_lEEESK_SL_NS4_8TiledMMAINS4_8MMA_AtomIJNS4_4SM904GMMA31MMA_64x256x32_F32E4M3E4M3_SS_TNILNSP_7ScaleInE1ELSR_1EEEEEENS4_6LayoutISD_NS5_IJSC_NSA_ILi0EEESV_EEEEENS5_IJNS4_10UnderscoreESY_SY_EEEEENS4_13SM90_TMA_LOADENS4_14ComposedLayoutINS4_7SwizzleILi2ELi4ELi3EEENS4_18smem_ptr_flag_bitsILi8EEENSU_INS5_IJNSA_ILi8EEESI_EEENS5_IJSI_SC_EEEEEEEvNS4_8identityENS4_23SM90_TMA_LOAD_MULTICASTES1B_vS1C_EENS_8epilogue10collective6detail29Sm90TmaWarpSpecializedAdapterINS1G_15DefaultEpilogueISK_SL_SL_NS1F_6thread17LinearCombinationISK_Li1EffLNS1K_9ScaleType4KindE0ELNS_15FloatRoundStyleE2ESK_EENS1_15EpilogueDefaultEEEEEvvEEEEvNT_6ParamsE)
        .other          _ZN7cutlass13device_kernelINS_4gemm6kernel13GemmUniversalIN4cute5tupleIJiiiiEEENS1_10collective13CollectiveMmaINS1_37MainloopSm90TmaGmmaWarpSpecializedFP8ILi4ENS5_IJNS4_1CILi2EEENSA_ILi1EEESC_EEENS1_35KernelTmaWarpSpecializedCooperativeEEENS5_IJNSA_ILi128EEENSA_ILi256EEENSA_ILi64EEEEEENS_12float_e4m3_tENS5_IJlSC_lEEESK_SL_NS4_8TiledMMAINS4_8MMA_AtomIJNS4_4SM904GMMA31MMA_64x256x32_F32E4M3E4M3_SS_TNILNSP_7ScaleInE1ELSR_1EEEEEENS4_6LayoutISD_NS5_IJSC_NSA_ILi0EEESV_EEEEENS5_IJNS4_10UnderscoreESY_SY_EEEEENS4_13SM90_TMA_LOADENS4_14ComposedLayoutINS4_7SwizzleILi2ELi4ELi3EEENS4_18smem_ptr_flag_bitsILi8EEENSU_INS5_IJNSA_ILi8EEESI_EEENS5_IJSI_SC_EEEEEEEvNS4_8identityENS4_23SM90_TMA_LOAD_MULTICASTES1B_vS1C_EENS_8epilogue10collective6detail29Sm90TmaWarpSpecializedAdapterINS1G_15DefaultEpilogueISK_SL_SL_NS1F_6thread17LinearCombinationISK_Li1EffLNS1K_9ScaleType4KindE0ELNS_15FloatRoundStyleE2ESK_EENS1_15EpilogueDefaultEEEEEvvEEEEvNT_6ParamsE,@"STO_CUDA_ENTRY STV_DEFAULT"
_ZN7cutlass13device_kernelINS_4gemm6kernel13GemmUniversalIN4cute5tupleIJiiiiEEENS1_10collective13CollectiveMmaINS1_37MainloopSm90TmaGmmaWarpSpecializedFP8ILi4ENS5_IJNS4_1CILi2EEENSA_ILi1EEESC_EEENS1_35KernelTmaWarpSpecializedCooperativeEEENS5_IJNSA_ILi128EEENSA_ILi256EEENSA_ILi64EEEEEENS_12float_e4m3_tENS5_IJlSC_lEEESK_SL_NS4_8TiledMMAINS4_8MMA_AtomIJNS4_4SM904GMMA31MMA_64x256x32_F32E4M3E4M3_SS_TNILNSP_7ScaleInE1ELSR_1EEEEEENS4_6LayoutISD_NS5_IJSC_NSA_ILi0EEESV_EEEEENS5_IJNS4_10UnderscoreESY_SY_EEEEENS4_13SM90_TMA_LOADENS4_14ComposedLayoutINS4_7SwizzleILi2ELi4ELi3EEENS4_18smem_ptr_flag_bitsILi8EEENSU_INS5_IJNSA_ILi8EEESI_EEENS5_IJSI_SC_EEEEEEEvNS4_8identityENS4_23SM90_TMA_LOAD_MULTICASTES1B_vS1C_EENS_8epilogue10collective6detail29Sm90TmaWarpSpecializedAdapterINS1G_15DefaultEpilogueISK_SL_SL_NS1F_6thread17LinearCombinationISK_Li1EffLNS1K_9ScaleType4KindE0ELNS_15FloatRoundStyleE2ESK_EENS1_15EpilogueDefaultEEEEEvvEEEEvNT_6ParamsE:
[----:B------:R-:W0:Y:S02]  /*0000*/  LDC R1, c[0x0][0x28] ;  /* 0x00000a00ff017b82 */ /* 0x000e240000000800 */
[----:B0-----:R-:W-:Y:S01]  /*0010*/  VIADD R1, R1, 0xfffffef8 ;  /* 0xfffffef801017836 */ /* 0x001fe20000000000 */
[----:B------:R-:W0:Y:S01]  /*0020*/  S2R R4, SR_TID.X ;  /* 0x0000000000047919 */ /* 0x000e220000002100 */
[----:B------:R-:W-:Y:S01]  /*0030*/  ELECT P0, URZ, PT ;  /* 0x00000000003f782f */ /* 0x000fe20003800000 */
[----:B------:R-:W-:Y:S01]  /*0040*/  BSSY B0, `(.L_x_0) ;  /* 0x0000015000007945 */ /* 0x000fe20003800000 */
[--C-:B0-----:R-:W-:Y:S02]  /*0050*/  SHF.R.U32.HI R0, RZ, 0x5, R4.reuse ;  /* 0x00000005ff007819 */ /* 0x101fe40000011604 */
[----:B------:R-:W-:-:S03]  /*0060*/  SHF.R.U32.HI R2, RZ, 0x7, R4 ;  /* 0x00000007ff027819 */ /* 0x000fc60000011604 */
[----:B------:R-:W0:Y:S04]  /*0070*/  SHFL.IDX PT, R3, R0, RZ, 0x1f ;  /* 0x00001fff00037589 */ /* 0x000e2800000e0000 */
[----:B------:R-:W1:Y:S01]  /*0080*/  SHFL.IDX PT, R2, R2, RZ, 0x1f ;  /* 0x00001fff02027589 */ /* 0x000e6200000e0000 */
[----:B0-----:R-:W-:Y:S02]  /*0090*/  R2UR UR4, R3 ;  /* 0x00000000030472ca */ /* 0x001fe400000e0000 */
[----:B-1----:R-:W-:-:S11]  /*00a0*/  R2UR UR6, R2 ;  /* 0x00000000020672ca */ /* 0x002fd600000e0000 */
[----:B------:R-:W-:Y:S02]  /*00b0*/  USHF.R.S32.HI UR5, URZ, 0x1f, UR4 ;  /* 0x0000001f3f057899 */ /* 0x000fe40008011404 */
[----:B------:R-:W-:Y:S02]  /*00c0*/  ISETP.NE.OR P0, PT, RZ, UR4, !P0 ;  /* 0x00000004ff007c0c */ /* 0x000fe4000c705670 */
[----:B------:R-:W-:-:S04]  /*00d0*/  ULEA.HI UR5, UR5, UR4, URZ, 0x2 ;  /* 0x0000000405057291 */ /* 0x000fc8000f8f103f */
[----:B------:R-:W-:-:S04]  /*00e0*/  ULOP3.LUT UR5, UR5, 0xfffffffc, URZ, 0xc0, !UPT ;  /* 0xfffffffc05057892 */ /* 0x000fc8000f8ec03f */
[----:B------:R-:W-:-:S03]  /*00f0*/  UIADD3 UR8, UR4, -UR5, URZ ;  /* 0x8000000504087290 */ /* 0x000fc6000fffe03f */
[----:B------:R-:W-:Y:S09]  /*0100*/  @P0 BRA `(.L_x_1) ;  /* 0x0000000000200947 */ /* 0x000ff20003800000 */
[----:B------:R-:W-:Y:S02]  /*0110*/  ULDC.64 UR4, c[0x0][0x198] ;  /* 0x0000660000047ab9 */ /* 0x000fe40000000a00 */
[----:B------:R-:W-:Y:S02]  /*0120*/  UIADD3 UR10, UP0, UR4, 0xf0, URZ ;  /* 0x000000f0040a7890 */ /* 0x000fe4000ff1e03f */
[----:B------:R-:W-:Y:S02]  /*0130*/  UIADD3 UR4, UP1, UR4, 0x1f0, URZ ;  /* 0x000001f004047890 */ /* 0x000fe4000ff3e03f */
[----:B------:R-:W-:Y:S02]  /*0140*/  UIADD3.X UR11, URZ, UR5, URZ, UP0, !UPT ;  /* 0x000000053f0b7290 */ /* 0x000fe400087fe43f */
[----:B------:R-:W-:-:S07]  /*0150*/  UIADD3.X UR5, URZ, UR5, URZ, UP1, !UPT ;  /* 0x000000053f057290 */ /* 0x000fce0008ffe43f */
[----:B------:R0:W-:Y:S02]  /*0160*/  UTMACCTL.PF [UR10] ;  /* 0x000000000a0079b9 */ /* 0x0001e40008040000 */
[----:B------:R0:W-:Y:S02]  /*0170*/  UTMACCTL.PF [UR4] ;  /* 0x00000000040079b9 */ /* 0x0001e40008040000 */
[----:B0-----:R-:W-:Y:S01]  /*0180*/  NOP ;  /* 0x0000000000007918 */ /* 0x001fe20000000000 */
.L_x_1:
[----:B------:R-:W-:Y:S05]  /*0190*/  BSYNC B0 ;  /* 0x0000000000007941 */ /* 0x000fea0003800000 */
.L_x_0:
[----:B------:R-:W0:Y:S01]  /*01a0*/  SHFL.IDX PT, R3, R0, RZ, 0x1f ;  /* 0x00001fff00037589 */ /* 0x000e2200000e0000 */
[----:B------:R-:W-:Y:S01]  /*01b0*/  UISETP.NE.AND UP0, UPT, UR8, 0x3, UPT ;  /* 0x000000030800788c */ /* 0x000fe2000bf05270 */
[----:B------:R-:W-:Y:S01]  /*01c0*/  ISETP.NE.AND P1, PT, RZ, UR6, PT ;  /* 0x00000006ff007c0c */ /* 0x000fe2000bf25270 */
[----:B------:R-:W-:Y:S02]  /*01d0*/  UIADD3 UR10, UR6, -0x1, URZ ;  /* 0xffffffff060a7890 */ /* 0x000fe4000fffe03f */
[----:B------:R-:W-:Y:S02]  /*01e0*/  UISETP.EQ.OR UP0, UPT, UR8, URZ, !UP0 ;  /* 0x0000003f0800728c */ /* 0x000fe4000c702670 */
[----:B------:R-:W-:Y:S02]  /*01f0*/  UISETP.GE.U32.AND UP1, UPT, UR10, 0x2, UPT ;  /* 0x000000020a00788c */ /* 0x000fe4000bf26070 */
[----:B------:R-:W-:-:S04]  /*0200*/  UISETP.EQ.AND UP0, UPT, UR6, URZ, UP0 ;  /* 0x0000003f0600728c */ /* 0x000fc80008702270 */
[----:B------:R-:W-:-:S04]  /*0210*/  USEL UR13, URZ, 0x1, !UP0 ;  /* 0x000000013f0d7887 */ /* 0x000fc8000c000000 */
[----:B------:R-:W-:Y:S01]  /*0220*/  USEL UR13, UR13, 0x2, UP1 ;  /* 0x000000020d0d7887 */ /* 0x000fe20008800000 */
[----:B0-----:R-:W-:-:S13]  /*0230*/  ISETP.NE.AND P0, PT, R3, RZ, PT ;  /* 0x000000ff0300720c */ /* 0x001fda0003f05270 */
[----:B------:R-:W-:Y:S05]  /*0240*/  @P0 BRA `(.L_x_2) ;  /* 0x0000000000580947 */ /* 0x000fea0003800000 */
[----:B------:R-:W0:Y:S01]  /*0250*/  S2UR UR9, SR_CgaCtaId ;  /* 0x00000000000979c3 */ /* 0x000e220000008800 */
[----:B------:R-:W-:Y:S01]  /*0260*/  UMOV UR4, 0x400 ;  /* 0x0000040000047882 */ /* 0x000fe20000000000 */
[----:B------:R-:W-:Y:S01]  /*0270*/  UMOV UR5, 0x1 ;  /* 0x0000000100057882 */ /* 0x000fe20000000000 */
[----:B------:R-:W-:Y:S01]  /*0280*/  UMOV UR6, 0x4 ;  /* 0x0000000400067882 */ /* 0x000fe20000000000 */
[----:B------:R-:W-:Y:S01]  /*0290*/  ELECT P0, URZ, PT ;  /* 0x00000000003f782f */ /* 0x000fe20003800000 */
[----:B------:R-:W-:-:S04]  /*02a0*/  UIADD3 UR6, -UR6, 0x100000, URZ ;  /* 0x0010000006067890 */ /* 0x000fc8000fffe13f */
[----:B------:R-:W-:Y:S02]  /*02b0*/  USHF.L.U32 UR7, UR6, 0xb, URZ ;  /* 0x0000000b06077899 */ /* 0x000fe4000800063f */
[----:B------:R-:W-:Y:S02]  /*02c0*/  USHF.L.U32 UR6, UR6, 0x1, URZ ;  /* 0x0000000106067899 */ /* 0x000fe4000800063f */
[----:B0-----:R-:W-:Y:S02]  /*02d0*/  ULEA UR9, UR9, UR4, 0x18 ;  /* 0x0000000409097291 */ /* 0x001fe4000f8ec03f */
[----:B------:R-:W-:-:S04]  /*02e0*/  UIADD3 UR4, -UR5, 0x100000, URZ ;  /* 0x0010000005047890 */ /* 0x000fc8000fffe13f */
[----:B------:R-:W-:Y:S02]  /*02f0*/  USHF.L.U32 UR5, UR4, 0xb, URZ ;  /* 0x0000000b04057899 */ /* 0x000fe4000800063f */
[----:B------:R-:W-:Y:S01]  /*0300*/  USHF.L.U32 UR4, UR4, 0x1, URZ ;  /* 0x0000000104047899 */ /* 0x000fe2000800063f */
[----:B------:R-:W0:Y:S11]  /*0310*/  FENCE.VIEW.ASYNC.S ;  /* 0x00000000000073c6 */ /* 0x000e360000000000 */
[----:B0-----:R0:W1:Y:S01]  /*0320*/  SYNCS.EXCH.64 URZ, [UR9], UR4 ;  /* 0x00000004093f75b2 */ /* 0x0010620008000100 */
[----:B------:R0:W2:Y:S01]  /*0330*/  SYNCS.EXCH.64 URZ, [UR9+0x20], UR6 ;  /* 0x00002006093f75b2 */ /* 0x0000a20008000100 */
[----:B------:R0:W3:Y:S01]  /*0340*/  SYNCS.EXCH.64 URZ, [UR9+0x8], UR4 ;  /* 0x00000804093f75b2 */ /* 0x0000e20008000100 */
[----:B------:R0:W4:Y:S01]  /*0350*/  SYNCS.EXCH.64 URZ, [UR9+0x28], UR6 ;  /* 0x00002806093f75b2 */ /* 0x0001220008000100 */
[----:B------:R0:W0:Y:S01]  /*0360*/  SYNCS.EXCH.64 URZ, [UR9+0x10], UR4 ;  /* 0x00001004093f75b2 */ /* 0x0000220008000100 */
[----:B------:R0:W0:Y:S01]  /*0370*/  SYNCS.EXCH.64 URZ, [UR9+0x30], UR6 ;  /* 0x00003006093f75b2 */ /* 0x0000220008000100 */
[----:B------:R0:W0:Y:S01]  /*0380*/  SYNCS.EXCH.64 URZ, [UR9+0x18], UR4 ;  /* 0x00001804093f75b2 */ /* 0x0000220008000100 */
[----:B------:R0:W0:Y:S01]  /*0390*/  SYNCS.EXCH.64 URZ, [UR9+0x38], UR6 ;  /* 0x00003806093f75b2 */ /* 0x0000220008000100 */
[----:B------:R-:W-:Y:S01]  /*03a0*/  NOP ;  /* 0x0000000000007918 */ /* 0x000fe20000000000 */
.L_x_2:
[----:B------:R-:W-:Y:S01]  /*03b0*/  SHF.R.S32.HI R2, RZ, 0x1f, R4 ;  /* 0x0000001fff027819 */ /* 0x000fe20000011404 */
[----:B------:R-:W5:Y:S01]  /*03c0*/  SHFL.IDX PT, R0, R0, RZ, 0x1f ;  /* 0x00001fff00007589 */ /* 0x000f6200000e0000 */
[----:B0-----:R-:W0:Y:S01]  /*03d0*/  S2UR UR9, SR_CTAID.X ;  /* 0x00000000000979c3 */ /* 0x001e220000002500 */
[----:B------:R-:W-:Y:S02]  /*03e0*/  ELECT P0, URZ, PT ;  /* 0x00000000003f782f */ /* 0x000fe40003800000 */
[----:B------:R-:W-:Y:S01]  /*03f0*/  LEA.HI R2, R2, R4, RZ, 0x7 ;  /* 0x0000000402027211 */ /* 0x000fe200078f38ff */
[----:B------:R-:W-:Y:S01]  /*0400*/  ULDC UR4, c[0x0][0x150] ;  /* 0x0000540000047ab9 */ /* 0x000fe20000000800 */
[----:B------:R-:W-:Y:S01]  /*0410*/  SHF.R.S32.HI R6, RZ, 0x1f, R3 ;  /* 0x0000001fff067819 */ /* 0x000fe20000011403 */
[----:B------:R-:W-:Y:S01]  /*0420*/  NOP ;  /* 0x0000000000007918 */ /* 0x000fe20000000000 */
[----:B------:R-:W-:Y:S01]  /*0430*/  LOP3.LUT R2, R2, 0xffffff80, RZ, 0xc0, !PT ;  /* 0xffffff8002027812 */ /* 0x000fe200078ec0ff */
[----:B------:R-:W-:Y:S01]  /*0440*/  NOP ;  /* 0x0000000000007918 */ /* 0x000fe20000000000 */
[----:B------:R-:W-:Y:S01]  /*0450*/  LEA.HI R6, R6, R3, RZ, 0x2 ;  /* 0x0000000306067211 */ /* 0x000fe200078f10ff */
[----:B------:R-:W1:Y:S02]  /*0460*/  LDC R8, c[0x0][0x144] ;  /* 0x00005100ff087b82 */ /* 0x000e640000000800 */
[----:B------:R-:W-:Y:S01]  /*0470*/  IMAD.IADD R4, R4, 0x1, -R2 ;  /* 0x0000000104047824 */ /* 0x000fe200078e0a02 */
[----:B------:R-:W-:Y:S01]  /*0480*/  LOP3.LUT R6, R6, 0x3ffffffc, RZ, 0xc0, !PT ;  /* 0x3ffffffc06067812 */ /* 0x000fe200078ec0ff */
[----:B------:R-:W2:Y:S03]  /*0490*/  S2R R2, SR_CTAID.Y ;  /* 0x0000000000027919 */ /* 0x000ea60000002600 */
[----:B------:R-:W-:Y:S01]  /*04a0*/  SHF.R.S32.HI R5, RZ, 0x1f, R4 ;  /* 0x0000001fff057819 */ /* 0x000fe20000011404 */
[----:B------:R-:W-:Y:S01]  /*04b0*/  IMAD.IADD R6, R3, 0x1, -R6 ;  /* 0x0000000103067824 */ /* 0x000fe200078e0a06 */
[----:B------:R-:W3:Y:S02]  /*04c0*/  LDC R11, c[0x0][0x148] ;  /* 0x00005200ff0b7b82 */ /* 0x000ee40000000800 */
[----:B------:R-:W-:-:S02]  /*04d0*/  LEA.HI R5, R5, R4, RZ, 0x3 ;  /* 0x0000000405057211 */ /* 0x000fc400078f18ff */
[----:B-----5:R-:W-:Y:S02]  /*04e0*/  ISETP.NE.OR P0, PT, R0, RZ, !P0 ;  /* 0x000000ff0000720c */ /* 0x020fe40004705670 */
[--C-:B------:R-:W-:Y:S02]  /*04f0*/  SHF.R.S32.HI R0, RZ, 0x3, R5.reuse ;  /* 0x00000003ff007819 */ /* 0x100fe40000011405 */
[----:B------:R-:W-:Y:S02]  /*0500*/  SHF.R.S32.HI R5, RZ, 0x1f, R5 ;  /* 0x0000001fff057819 */ /* 0x000fe40000011405 */
[----:B0-----:R-:W-:Y:S02]  /*0510*/  I2FP.F32.U32 R7, UR9 ;  /* 0x0000000900077c45 */ /* 0x001fe40008201000 */
[----:B------:R-:W-:-:S03]  /*0520*/  LEA.HI R5, R5, R0, RZ, 0x2 ;  /* 0x0000000005057211 */ /* 0x000fc600078f10ff */
[----:B------:R-:W-:Y:S01]  /*0530*/  FMUL R7, R7, UR4 ;  /* 0x0000000407077c20 */ /* 0x000fe20008400000 */
[----:B------:R-:W-:Y:S01]  /*0540*/  LOP3.LUT R5, R5, 0xfffffffc, RZ, 0xc0, !PT ;  /* 0xfffffffc05057812 */ /* 0x000fe200078ec0ff */
[----:B------:R-:W-:Y:S01]  /*0550*/  VOTEU.ALL UP0, P0 ;  /* 0x00000000003f7886 */ /* 0x000fe20000000000 */
[----:B------:R-:W-:Y:S01]  /*0560*/  ULDC UR4, c[0x0][0x154] ;  /* 0x0000550000047ab9 */ /* 0x000fe20000000800 */
[----:B------:R-:W-:Y:S02]  /*0570*/  VOTEU.ALL UP1, P0 ;  /* 0x00000000003f7886 */ /* 0x000fe40000020000 */
[----:B------:R-:W0:Y:S01]  /*0580*/  F2I.U32.TRUNC.NTZ R7, R7 ;  /* 0x0000000700077305 */ /* 0x000e22000020f000 */
[----:B------:R-:W-:Y:S01]  /*0590*/  IMAD.IADD R5, R0, 0x1, -R5 ;  /* 0x0000000100057824 */ /* 0x000fe200078e0a05 */
[----:B------:R-:W5:Y:S01]  /*05a0*/  @!UP0 S2UR UR7, SR_CgaCtaId ;  /* 0x00000000000789c3 */ /* 0x000f620000008800 */
[----:B------:R-:W-:Y:S02]  /*05b0*/  @!UP0 UMOV UR6, 0x400 ;  /* 0x0000040000068882 */ /* 0x000fe40000000000 */
[----:B------:R-:W-:Y:S01]  /*05c0*/  IMAD R5, R6, 0x4, R5 ;  /* 0x0000000406057824 */ /* 0x000fe200078e0205 */
[----:B--2---:R-:W-:-:S04]  /*05d0*/  I2FP.F32.U32 R9, R2 ;  /* 0x0000000200097245 */ /* 0x004fc80000201000 */
[----:B------:R-:W-:Y:S01]  /*05e0*/  LEA.HI R0, R5, R5, RZ, 0x1 ;  /* 0x0000000505007211 */ /* 0x000fe200078f08ff */
[----:B------:R-:W-:Y:S01]  /*05f0*/  FMUL R9, R9, UR4 ;  /* 0x0000000409097c20 */ /* 0x000fe20008400000 */
[----:B------:R-:W-:Y:S02]  /*0600*/  UMOV UR4, 0x20 ;  /* 0x0000002000047882 */ /* 0x000fe40000000000 */
[----:B------:R-:W-:Y:S01]  /*0610*/  LOP3.LUT R6, R0, 0xfffffffe, RZ, 0xc0, !PT ;  /* 0xfffffffe00067812 */ /* 0x000fe200078ec0ff */
[----:B0-----:R-:W-:Y:S01]  /*0620*/  IMAD.MOV R13, RZ, RZ, -R7 ;  /* 0x000000ffff0d7224 */ /* 0x001fe200078e0a07 */
[----:B------:R-:W-:-:S04]  /*0630*/  @!UP0 UIADD3 UR4, -UR4, 0x100000, URZ ;  /* 0x0010000004048890 */ /* 0x000fc8000fffe13f */
[----:B------:R-:W-:Y:S02]  /*0640*/  @!UP0 USHF.L.U32 UR5, UR4, 0xb, URZ ;  /* 0x0000000b04058899 */ /* 0x000fe4000800063f */
[----:B------:R-:W-:Y:S01]  /*0650*/  @!UP0 USHF.L.U32 UR4, UR4, 0x1, URZ ;  /* 0x0000000104048899 */ /* 0x000fe2000800063f */
[----:B------:R-:W0:Y:S01]  /*0660*/  F2I.U32.TRUNC.NTZ R9, R9 ;  /* 0x0000000900097305 */ /* 0x000e22000020f000 */
[----:B-1----:R-:W-:Y:S02]  /*0670*/  IMAD R0, R8, R13, UR9 ;  /* 0x0000000908007e24 */ /* 0x002fe4000f8e020d */
[C---:B------:R-:W-:Y:S02]  /*0680*/  IMAD.IADD R7, R5.reuse, 0x1, -R6 ;  /* 0x0000000105077824 */ /* 0x040fe400078e0a06 */
[----:B------:R-:W-:-:S03]  /*0690*/  IMAD.SHL.U32 R6, R5, 0x4, RZ ;  /* 0x0000000405067824 */ /* 0x000fc600078e00ff */
[----:B------:R-:W-:Y:S01]  /*06a0*/  ISETP.NE.AND P2, PT, R7, R0, PT ;  /* 0x000000000700720c */ /* 0x000fe20003f45270 */
[----:B-----5:R-:W-:Y:S01]  /*06b0*/  @!UP0 ULEA UR6, UR7, UR6, 0x18 ;  /* 0x0000000607068291 */ /* 0x020fe2000f8ec03f */
[----:B------:R-:W-:Y:S01]  /*06c0*/  LOP3.LUT R10, R5, 0xc, R6, 0x78, !PT ;  /* 0x0000000c050a7812 */ /* 0x000fe200078e7806 */
[----:B------:R-:W1:Y:S01]  /*06d0*/  LDC R7, c[0x0][0x140] ;  /* 0x00005000ff077b82 */ /* 0x000e620000000800 */
[----:B------:R-:W-:Y:S01]  /*06e0*/  VOTEU.ALL UP0, P0 ;  /* 0x00000000003f7886 */ /* 0x000fe20000000000 */
[----:B------:R-:W-:Y:S01]  /*06f0*/  LOP3.LUT P0, RZ, R4, 0x7, RZ, 0xc0, !PT ;  /* 0x0000000704ff7812 */ /* 0x000fe2000780c0ff */
[----:B0-----:R-:W-:Y:S01]  /*0700*/  IMAD.MOV R12, RZ, RZ, -R9 ;  /* 0x000000ffff0c7224 */ /* 0x001fe200078e0a09 */
[----:B------:R0:W-:Y:S01]  /*0710*/  STL [R1+0x7c], R10 ;  /* 0x00007c0a01007387 */ /* 0x0001e20000100800 */
[----:B------:R-:W-:Y:S01]  /*0720*/  IMAD.MOV.U32 R4, RZ, RZ, 0x1 ;  /* 0x00000001ff047424 */ /* 0x000fe200078e00ff */
[----:B------:R-:W-:Y:S01]  /*0730*/  ISETP.LT.U32.AND P0, PT, R10, 0x2, !P0 ;  /* 0x000000020a00780c */ /* 0x000fe20004701070 */
[----:B---3--:R-:W-:-:S03]  /*0740*/  IMAD R6, R11, R12, R2 ;  /* 0x0000000c0b067224 */ /* 0x008fc600078e0202 */
[----:B------:R-:W-:Y:S01]  /*0750*/  @P2 LEA.HI R5, R10, R10, RZ, 0x1 ;  /* 0x0000000a0a052211 */ /* 0x000fe200078f08ff */
[----:B------:R-:W2:Y:S02]  /*0760*/  FENCE.VIEW.ASYNC.S ;  /* 0x00000000000073c6 */ /* 0x000ea40000000000 */
[----:B--2---:R0:W2:Y:S01]  /*0770*/  @!UP0 SYNCS.EXCH.64 URZ, [UR6+0x50], UR4 ;  /* 0x00005004063f85b2 */ /* 0x0040a20008000100 */
[----:B------:R-:W-:-:S04]  /*0780*/  @P2 SHF.R.S32.HI R5, RZ, 0x1, R5 ;  /* 0x00000001ff052819 */ /* 0x000fc80000011405 */
[----:B------:R-:W-:Y:S02]  /*0790*/  @P2 ISETP.NE.AND P3, PT, R5, R6, PT ;  /* 0x000000060500220c */ /* 0x000fe40003f65270 */
[----:B------:R-:W-:Y:S02]  /*07a0*/  SEL R5, RZ, 0x1, !P0 ;  /* 0x00000001ff057807 */ /* 0x000fe40004000000 */
[----:B------:R-:W-:Y:S02]  /*07b0*/  @P2 SEL R4, RZ, 0x1, P3 ;  /* 0x00000001ff042807 */ /* 0x000fe40001800000 */
[----:B-1----:R-:W-:Y:S02]  /*07c0*/  ISETP.EQ.U32.AND P4, PT, R7, 0x1, PT ;  /* 0x000000010700780c */ /* 0x002fe40003f82070 */
[----:B------:R-:W-:Y:S01]  /*07d0*/  LOP3.LUT R4, R4, R5, RZ, 0xc0, !PT ;  /* 0x0000000504047212 */ /* 0x000fe200078ec0ff */
[----:B------:R0:W1:Y:S01]  /*07e0*/  @!UP1 SYNCS.EXCH.64 URZ, [UR6+0x58], UR4 ;  /* 0x00005804063f95b2 */ /* 0x0000620008000100 */
[----:B------:R-:W-:-:S03]  /*07f0*/  NOP ;  /* 0x0000000000007918 */ /* 0x000fc60000000000 */
[----:B------:R0:W-:Y:S06]  /*0800*/  STL [R1+0x78], R4 ;  /* 0x0000780401007387 */ /* 0x0001ec0000100800 */
[----:B--2---:R-:W-:Y:S05]  /*0810*/  @!P4 BRA `(.L_x_3) ;  /* 0x000000000008c947 */ /* 0x004fea0003800000 */
[----:B-1--4-:R-:W-:Y:S01]  /*0820*/  UCGABAR_ARV ;  /* 0x00000000000079c7 */ /* 0x012fe20008000000 */
[----:B------:R-:W-:Y:S05]  /*0830*/  BRA `(.L_x_4) ;  /* 0x0000000000047947 */ /* 0x000fea0003800000 */
.L_x_3:
[----:B-1--4-:R-:W-:Y:S01]  /*0840*/  NOP ;  /* 0x0000000000007918 */ /* 0x012fe20000000000 */
.L_x_4:
[----:B------:R-:W1:Y:S01]  /*0850*/  LDC R3, c[0x0][0x65c] ;  /* 0x00019700ff037b82 */ /* 0x000e620000000800 */
[----:B0-----:R-:W-:Y:S02]  /*0860*/  IMAD.U32 R4, RZ, RZ, UR9 ;  /* 0x00000009ff047e24 */ /* 0x001fe4000f8e00ff */
[----:B------:R-:W-:Y:S01]  /*0870*/  IMAD.MOV.U32 R5, RZ, RZ, RZ ;  /* 0x000000ffff057224 */ /* 0x000fe200078e00ff */
[----:B-1----:R-:W-:-:S13]  /*0880*/  ISETP.NE.AND P2, PT, R3, 0x1, PT ;  /* 0x000000010300780c */ /* 0x002fda0003f45270 */
[----:B------:R-:W0:Y:S01]  /*0890*/  @P2 LDC R7, c[0x0][0x10] ;  /* 0x00000400ff072b82 */ /* 0x000e220000000800 */
[----:B------:R-:W-:Y:S02]  /*08a0*/  @P2 IMAD.MOV.U32 R3, RZ, RZ, RZ ;  /* 0x000000ffff032224 */ /* 0x000fe400078e00ff */
[----:B------:R-:W-:-:S05]  /*08b0*/  @P2 IMAD.MOV.U32 R13, RZ, RZ, RZ ;  /* 0x000000ffff0d2224 */ /* 0x000fca00078e00ff */
[----:B------:R-:W1:Y:S01]  /*08c0*/  @!P2 LDC R9, c[0x0][0xc] ;  /* 0x00000300ff09ab82 */ /* 0x000e620000000800 */
[----:B0-----:R-:W-:-:S04]  /*08d0*/  @P2 IMAD.WIDE.U32 R6, R7, UR9, R2 ;  /* 0x0000000907062c25 */ /* 0x001fc8000f8e0002 */
[----:B------:R-:W-:Y:S02]  /*08e0*/  @P2 IMAD.MOV.U32 R19, RZ, RZ, R6 ;  /* 0x000000ffff132224 */ /* 0x000fe400078e0006 */
[----:B------:R-:W-:Y:S02]  /*08f0*/  @P2 IMAD.IADD R23, R7, 0x1, R13 ;  /* 0x0000000107172824 */ /* 0x000fe400078e020d */
[----:B-1----:R-:W-:-:S04]  /*0900*/  @!P2 IMAD.WIDE.U32 R4, R2, R9, R4 ;  /* 0x000000090204a225 */ /* 0x002fc800078e0004 */
[----:B------:R-:W-:Y:S02]  /*0910*/  @!P2 IMAD.MOV.U32 R19, RZ, RZ, R4 ;  /* 0x000000ffff13a224 */ /* 0x000fe400078e0004 */
[----:B------:R-:W-:-:S03]  /*0920*/  @!P2 IMAD.MOV.U32 R23, RZ, RZ, R5 ;  /* 0x000000ffff17a224 */ /* 0x000fc600078e0005 */
[----:B------:R0:W-:Y:S04]  /*0930*/  STL [R1+0x84], R19 ;  /* 0x0000841301007387 */ /* 0x0001e80000100800 */
[----:B------:R0:W-:Y:S01]  /*0940*/  STL [R1+0x80], R23 ;  /* 0x0000801701007387 */ /* 0x0001e20000100800 */
[----:B------:R-:W-:Y:S05]  /*0950*/  @!P4 BRA `(.L_x_5) ;  /* 0x00000000000cc947 */ /* 0x000fea0003800000 */
[----:B------:R-:W-:Y:S01]  /*0960*/  UCGABAR_WAIT ;  /* 0x0000000000007dc7 */ /* 0x000fe20008000000 */
[----:B------:R-:W-:Y:S01]  /*0970*/  CCTL.IVALL ;  /* 0x00000000ff00798f */ /* 0x000fe20002000000 */
[----:B------:R-:W-:Y:S05]  /*0980*/  BRA `(.L_x_6) ;  /* 0x0000000000047947 */ /* 0x000fea0003800000 */
.L_x_5:
[----:B------:R-:W-:Y:S06]  /*0990*/  BAR.SYNC.DEFER_BLOCKING 0x0 ;  /* 0x0000000000007b1d */ /* 0x000fec0000010000 */
.L_x_6:
[----:B------:R-:W-:Y:S05]  /*09a0*/  @!P1 BRA `(.L_x_7) ;  /* 0x000000e000a89947 */ /* 0x000fea0003800000 */
[----:B------:R-:W-:-:S06]  /*09b0*/  UISETP.GT.U32.AND UP0, UPT, UR10, 0x1, UPT ;  /* 0x000000010a00788c */ /* 0x000fcc000bf04070 */
[----:B------:R-:W-:-:S13]  /*09c0*/  PLOP3.LUT P0, PT, PT, PT, UP0, 0x80, 0x0 ;  /* 0x000000000000781c */ /* 0x000fda0003f0f008 */
[----:B------:R-:W-:Y:S05]  /*09d0*/  @P0 EXIT ;  /* 0x000000000000094d */ /* 0x000fea0003800000 */
[----:B------:R-:W-:Y:S01]  /*09e0*/  IMAD.MOV.U32 R6, RZ, RZ, -0x1 ;  /* 0xffffffffff067424 */ /* 0x000fe200078e00ff */
[----:B------:R-:W-:Y:S01]  /*09f0*/  ULDC.64 UR4, c[0x0][0x650] ;  /* 0x0001940000047ab9 */ /* 0x000fe20000000a00 */
[----:B------:R-:W-:Y:S01]  /*0a00*/  IMAD.MOV.U32 R5, RZ, RZ, -0x1 ;  /* 0xffffffffff057424 */ /* 0x000fe200078e00ff */
[----:B------:R-:W-:Y:S01]  /*0a10*/  ISETP.GE.U32.AND P0, PT, R19, UR4, PT ;  /* 0x0000000413007c0c */ /* 0x000fe2000bf06070 */
[----:B------:R-:W-:Y:S01]  /*0a20*/  UMOV UR22, 0xffffffff ;  /* 0xffffffff00167882 */ /* 0x000fe20000000000 */
[----:B------:R1:W-:Y:S01]  /*0a30*/  STL [R1+0x8c], R6 ;  /* 0x00008c0601007387 */ /* 0x0003e20000100800 */
[----:B------:R-:W-:Y:S02]  /*0a40*/  PRMT R4, RZ, 0x7610, R4 ;  /* 0x00007610ff047816 */ /* 0x000fe40000000004 */
[----:B------:R-:W-:Y:S01]  /*0a50*/  ISETP.GE.U32.AND.EX P0, PT, R23, UR5, PT, P0 ;  /* 0x0000000517007c0c */ /* 0x000fe2000bf06100 */
[----:B------:R1:W-:-:S12]  /*0a60*/  STL [R1+0x88], R5 ;  /* 0x0000880501007387 */ /* 0x0003d80000100800 */
[----:B-1----:R-:W-:Y:S05]  /*0a70*/  @P0 BRA `(.L_x_8) ;  /* 0x0000000400380947 */ /* 0x002fea0003800000 */
[----:B------:R-:W1:Y:S01]  /*0a80*/  LDC.64 R14, c[0x0][0x628] ;  /* 0x00018a00ff0e7b82 */ /* 0x000e620000000a00 */
[----:B------:R-:W-:Y:S02]  /*0a90*/  IMAD.MOV.U32 R4, RZ, RZ, R19 ;  /* 0x000000ffff047224 */ /* 0x000fe400078e0013 */
[----:B------:R-:W-:-:S05]  /*0aa0*/  IMAD.MOV.U32 R5, RZ, RZ, R23 ;  /* 0x000000ffff057224 */ /* 0x000fca00078e0017 */
[----:B------:R-:W2:Y:S08]  /*0ab0*/  LDC R10, c[0x0][0x630] ;  /* 0x00018c00ff0a7b82 */ /* 0x000eb00000000800 */
[----:B------:R-:W3:Y:S01]  /*0ac0*/  LDC.64 R16, c[0x0][0x620] ;  /* 0x00018800ff107b82 */ /* 0x000ee20000000a00 */
[----:B-1----:R-:W-:-:S04]  /*0ad0*/  ISETP.NE.U32.AND P0, PT, R14, RZ, PT ;  /* 0x000000ff0e00720c */ /* 0x002fc80003f05070 */
[----:B------:R-:W-:-:S13]  /*0ae0*/  ISETP.NE.AND.EX P0, PT, R15, RZ, PT, P0 ;  /* 0x000000ff0f00720c */ /* 0x000fda0003f05300 */
[----:B--23--:R-:W-:Y:S05]  /*0af0*/  @!P0 BRA `(.L_x_9) ;  /* 0x0000000000288947 */ /* 0x00cfea0003800000 */
[----:B------:R-:W1:Y:S02]  /*0b00*/  LDC R9, c[0x0][0x634] ;  /* 0x00018d00ff097b82 */ /* 0x000e640000000800 */
[----:B-1----:R-:W-:-:S05]  /*0b10*/  IADD3 R9, P0, R19, R9, RZ ;  /* 0x0000000913097210 */ /* 0x002fca0007f1e0ff */
[----:B------:R-:W-:-:S04]  /*0b20*/  IMAD.X R13, RZ, RZ, R23, P0 ;  /* 0x000000ffff0d7224 */ /* 0x000fc800000e0617 */
[----:B------:R-:W-:-:S04]  /*0b30*/  IMAD.WIDE.U32 R4, R13, R14, RZ ;  /* 0x0000000e0d047225 */ /* 0x000fc800078e00ff */
[----:B------:R-:W-:-:S04]  /*0b40*/  IMAD.WIDE.U32 R6, P0, R9, R15, R4 ;  /* 0x0000000f09067225 */ /* 0x000fc80007800004 */
[----:B------:R-:W-:-:S04]  /*0b50*/  IMAD.WIDE.U32 R4, R9, R14, RZ ;  /* 0x0000000e09047225 */ /* 0x000fc800078e00ff */
[----:B------:R-:W-:Y:S01]  /*0b60*/  IMAD.X R9, RZ, RZ, RZ, P0 ;  /* 0x000000ffff097224 */ /* 0x000fe200000e06ff */
[----:B------:R-:W-:Y:S01]  /*0b70*/  IADD3 RZ, P0, R5, R6, RZ ;  /* 0x0000000605ff7210 */ /* 0x000fe20007f1e0ff */
[----:B------:R-:W-:-:S04]  /*0b80*/  IMAD.MOV.U32 R8, RZ, RZ, R7 ;  /* 0x000000ffff087224 */ /* 0x000fc800078e0007 */
[----:B------:R-:W-:-:S08]  /*0b90*/  IMAD.WIDE.U32.X R4, R13, R15, R8, P0 ;  /* 0x0000000f0d047225 */ /* 0x000fd000000e0408 */
.L_x_9:
[----:B------:R-:W1:Y:S01]  /*0ba0*/  LDC.64 R20, c[0x0][0x640] ;  /* 0x00019000ff147b82 */ /* 0x000e620000000a00 */
[-C--:B------:R-:W-:Y:S01]  /*0bb0*/  SHF.R.U64 R22, R4, R10.reuse, R5 ;  /* 0x0000000a04167219 */ /* 0x080fe20000001205 */
[----:B------:R-:W-:Y:S01]  /*0bc0*/  IMAD.MOV.U32 R4, RZ, RZ, R19 ;  /* 0x000000ffff047224 */ /* 0x000fe200078e0013 */
[----:B------:R-:W-:Y:S01]  /*0bd0*/  SHF.R.U32.HI R3, RZ, R10, R5 ;  /* 0x0000000aff037219 */ /* 0x000fe20000011605 */
[----:B------:R-:W-:Y:S01]  /*0be0*/  IMAD.MOV.U32 R5, RZ, RZ, R23 ;  /* 0x000000ffff057224 */ /* 0x000fe200078e0017 */
[----:B------:R-:W-:Y:S01]  /*0bf0*/  IADD3 R7, P0, RZ, -R22, RZ ;  /* 0x80000016ff077210 */ /* 0x000fe20007f1e0ff */
[----:B0-----:R-:W-:Y:S02]  /*0c00*/  IMAD R23, R11, R12, R2 ;  /* 0x0000000c0b177224 */ /* 0x001fe400078e0202 */
[----:B------:R-:W0:Y:S01]  /*0c10*/  LDC R8, c[0x0][0x618] ;  /* 0x00018600ff087b82 */ /* 0x000e220000000800 */
[----:B------:R-:W-:Y:S02]  /*0c20*/  IMAD.MOV.U32 R11, RZ, RZ, 0x1 ;  /* 0x00000001ff0b7424 */ /* 0x000fe400078e00ff */
[----:B------:R-:W-:-:S02]  /*0c30*/  IMAD.X R3, RZ, RZ, ~R3, P0 ;  /* 0x000000ffff037224 */ /* 0x000fc400000e0e03 */
[----:B------:R-:W-:-:S03]  /*0c40*/  IMAD.WIDE.U32 R4, R7, R16, R4 ;  /* 0x0000001007047225 */ /* 0x000fc600078e0004 */
[----:B------:R-:W2:Y:S01]  /*0c50*/  LDC R14, c[0x0][0x608] ;  /* 0x00018200ff0e7b82 */ /* 0x000ea20000000800 */
[----:B------:R-:W-:-:S04]  /*0c60*/  IMAD R6, R3, R16, RZ ;  /* 0x0000001003067224 */ /* 0x000fc800078e02ff */
[----:B------:R-:W-:-:S03]  /*0c70*/  IMAD R3, R7, R17, R6 ;  /* 0x0000001107037224 */ /* 0x000fc600078e0206 */
[----:B------:R-:W3:Y:S01]  /*0c80*/  LDC R18, c[0x0][0x658] ;  /* 0x00019600ff127b82 */ /* 0x000ee20000000800 */
[----:B------:R-:W-:Y:S01]  /*0c90*/  IMAD.IADD R3, R5, 0x1, R3 ;  /* 0x0000000105037824 */ /* 0x000fe200078e0203 */
[----:B-1----:R-:W-:Y:S01]  /*0ca0*/  ISETP.NE.U32.AND P0, PT, R20, RZ, PT ;  /* 0x000000ff1400720c */ /* 0x002fe20003f05070 */
[----:B------:R-:W-:-:S03]  /*0cb0*/  IMAD.MOV.U32 R5, RZ, RZ, -0x1 ;  /* 0xffffffffff057424 */ /* 0x000fc600078e00ff */
[----:B------:R-:W-:Y:S02]  /*0cc0*/  ISETP.NE.AND.EX P0, PT, R21, RZ, PT, P0 ;  /* 0x000000ff1500720c */ /* 0x000fe40003f05300 */
[----:B------:R-:W1:Y:S01]  /*0cd0*/  LDC R13, c[0x0][0x600] ;  /* 0x00018000ff0d7b82 */ /* 0x000e620000000800 */
[-CC-:B0-----:R-:W-:Y:S02]  /*0ce0*/  SHF.R.U64 R10, R4, R8.reuse, R3.reuse ;  /* 0x00000008040a7219 */ /* 0x181fe40000001203 */
[----:B------:R-:W-:-:S05]  /*0cf0*/  SHF.R.U32.HI R3, RZ, R8, R3 ;  /* 0x00000008ff037219 */ /* 0x000fca0000011603 */
[----:B------:R-:W0:Y:S01]  /*0d00*/  LDC R15, c[0x0][0x648] ;  /* 0x00019200ff0f7b82 */ /* 0x000e220000000800 */
[-CC-:B--2---:R-:W-:Y:S02]  /*0d10*/  SHF.R.U64 R19, R10, R14.reuse, R3.reuse ;  /* 0x0000000e0a137219 */ /* 0x184fe40000001203 */
[----:B------:R-:W-:-:S05]  /*0d20*/  SHF.R.U32.HI R3, RZ, R14, R3 ;  /* 0x0000000eff037219 */ /* 0x000fca0000011603 */
[----:B------:R-:W2:Y:S01]  /*0d30*/  LDC R17, c[0x0][0x638] ;  /* 0x00018e00ff117b82 */ /* 0x000ea20000000800 */
[-C--:B---3--:R-:W-:Y:S02]  /*0d40*/  SHF.L.U32 R2, R5, R18.reuse, RZ ;  /* 0x0000001205027219 */ /* 0x088fe400000006ff */
[--C-:B------:R-:W-:Y:S02]  /*0d50*/  SHF.R.U64 R12, R19, R18, R3.reuse ;  /* 0x00000012130c7219 */ /* 0x100fe40000001203 */
[----:B------:R-:W-:Y:S02]  /*0d60*/  LOP3.LUT R8, RZ, R2, RZ, 0x33, !PT ;  /* 0x00000002ff087212 */ /* 0x000fe400078e33ff */
[----:B------:R-:W-:Y:S01]  /*0d70*/  SHF.R.U32.HI R3, RZ, R18, R3 ;  /* 0x00000012ff037219 */ /* 0x000fe20000011603 */
[----:B------:R-:W3:Y:S01]  /*0d80*/  LDC R16, c[0x0][0x610] ;  /* 0x00018400ff107b82 */ /* 0x000ee20000000800 */
[----:B------:R-:W-:Y:S01]  /*0d90*/  IMAD.MOV.U32 R2, RZ, RZ, R12 ;  /* 0x000000ffff027224 */ /* 0x000fe200078e000c */
[----:B------:R-:W-:Y:S06]  /*0da0*/  @!P0 BRA `(.L_x_10) ;  /* 0x0000000000288947 */ /* 0x000fec0003800000 */
[----:B------:R-:W4:Y:S02]  /*0db0*/  LDC R7, c[0x0][0x64c] ;  /* 0x00019300ff077b82 */ /* 0x000f240000000800 */
[----:B----4-:R-:W-:-:S05]  /*0dc0*/  IADD3 R7, P0, R12, R7, RZ ;  /* 0x000000070c077210 */ /* 0x010fca0007f1e0ff */
        /* <DEDUP_REMOVED lines=8> */
.L_x_10:
[----:B0-----:R-:W-:Y:S01]  /*0e50*/  SHF.R.U64 R4, R2, R15, R3 ;  /* 0x0000000f02047219 */ /* 0x001fe20000001203 */
[----:B-1----:R-:W-:Y:S01]  /*0e60*/  VIADD R5, R13, 0xffffffff ;  /* 0xffffffff0d057836 */ /* 0x002fe20000000000 */
[----:B------:R-:W-:Y:S02]  /*0e70*/  SHF.L.U32 R2, R11, R18, RZ ;  /* 0x000000120b027219 */ /* 0x000fe400000006ff */
[----:B------:R-:W-:Y:S01]  /*0e80*/  LOP3.LUT R3, R19, R8, RZ, 0xc0, !PT ;  /* 0x0000000813037212 */ /* 0x000fe200078ec0ff */
[----:B------:R-:W-:Y:S01]  /*0e90*/  IMAD.MOV R6, RZ, RZ, -R4 ;  /* 0x000000ffff067224 */ /* 0x000fe200078e0a04 */
[----:B------:R-:W-:Y:S02]  /*0ea0*/  SEL R0, R0, R23, !P2 ;  /* 0x0000001700007207 */ /* 0x000fe40005000000 */
[----:B------:R-:W-:Y:S01]  /*0eb0*/  LOP3.LUT R5, R10, R5, RZ, 0xc0, !PT ;  /* 0x000000050a057212 */ /* 0x000fe200078ec0ff */
[----:B------:R-:W-:Y:S01]  /*0ec0*/  IMAD R3, R2, R4, R3 ;  /* 0x0000000402037224 */ /* 0x000fe200078e0203 */
[----:B------:R-:W-:Y:S01]  /*0ed0*/  R2UR UR22, R22 ;  /* 0x00000000161672ca */ /* 0x000fe200000e0000 */
[----:B--2---:R-:W-:-:S02]  /*0ee0*/  IMAD R2, R6, R17, R12 ;  /* 0x0000001106027224 */ /* 0x004fc400078e020c */
[----:B---3--:R-:W-:Y:S02]  /*0ef0*/  IMAD R0, R3, R16, R0 ;  /* 0x0000001003007224 */ /* 0x008fe400078e0200 */
[----:B------:R-:W-:Y:S02]  /*0f00*/  IMAD R3, R2, R13, R5 ;  /* 0x0000000d02037224 */ /* 0x000fe400078e0205 */
[----:B------:R-:W-:-:S03]  /*0f10*/  IMAD.MOV.U32 R4, RZ, RZ, 0x1 ;  /* 0x00000001ff047424 */ /* 0x000fc600078e00ff */
[----:B------:R-:W-:Y:S02]  /*0f20*/  SEL R2, R3, R0, !P2 ;  /* 0x0000000003027207 */ /* 0x000fe40005000000 */
[----:B------:R-:W-:-:S03]  /*0f30*/  SEL R0, R0, R3, !P2 ;  /* 0x0000000300007207 */ /* 0x000fc60005000000 */
[----:B------:R1:W-:Y:S04]  /*0f40*/  STL [R1+0x88], R2 ;  /* 0x0000880201007387 */ /* 0x0003e80000100800 */
[----:B------:R1:W-:Y:S02]  /*0f50*/  STL [R1+0x8c], R0 ;  /* 0x00008c0001007387 */ /* 0x0003e40000100800 */
.L_x_8:
[----:B------:R-:W-:-:S08]  /*0f60*/  NOP ;  /* 0x0000000000007918 */ /* 0x000fd00000000000 */
[----:B------:R-:W2:Y:S02]  /*0f70*/  USETMAXREG.TRY_ALLOC.CTAPOOL UP0, 0xe8 ;  /* 0x000000e8000079c8 */ /* 0x000ea40008000600 */
[----:B--2---:R-:W-:-:S13]  /*0f80*/  PLOP3.LUT P0, PT, PT, PT, UP0, 0x80, 0x0 ;  /* 0x000000000000781c */ /* 0x004fda0003f0f008 */
[----:B------:R-:W-:Y:S05]  /*0f90*/  @!P0 BRA `(.L_x_8) ;  /* 0xfffffffc00f08947 */ /* 0x000fea000383ffff */
[----:B------:R-:W-:Y:S01]  /*0fa0*/  ULDC.64 UR4, c[0x0][0x598] ;  /* 0x0001660000047ab9 */ /* 0x000fe20000000a00 */
[----:B------:R-:W-:Y:S01]  /*0fb0*/  ULDC.64 UR16, c[0x0][0x208] ;  /* 0x0000820000107ab9 */ /* 0x000fe20000000a00 */
[----:B------:R-:W-:-:S04]  /*0fc0*/  ISETP.NE.U32.AND P0, PT, RZ, UR4, PT ;  /* 0x00000004ff007c0c */ /* 0x000fc8000bf05070 */
[----:B------:R-:W-:-:S13]  /*0fd0*/  ISETP.NE.AND.EX P0, PT, RZ, UR5, PT, P0 ;  /* 0x00000005ff007c0c */ /* 0x000fda000bf05300 */
[----:B------:R-:W-:Y:S05]  /*0fe0*/  @!P0 BRA `(.L_x_11) ;  /* 0x0000000000208947 */ /* 0x000fea0003800000 */
[----:B-1----:R-:W1:Y:S02]  /*0ff0*/  LDC.64 R2, c[0x0][0x598] ;  /* 0x00016600ff027b82 */ /* 0x002e640000000a00 */
[----:B-1----:R-:W2:Y:S02]  /*1000*/  LDG.E.64 R2, desc[UR16][R2.64] ;  /* 0x0000001002027981 */ /* 0x002ea4000c1e1b00 */
[----:B--2---:R-:W-:-:S04]  /*1010*/  ISETP.NE.U32.AND P0, PT, R2, RZ, PT ;  /* 0x000000ff0200720c */ /* 0x004fc80003f05070 */
[----:B------:R-:W-:-:S13]  /*1020*/  ISETP.NE.AND.EX P0, PT, R3, RZ, PT, P0 ;  /* 0x000000ff0300720c */ /* 0x000fda0003f05300 */
[----:B------:R-:W-:Y:S05]  /*1030*/  @!P0 BRA `(.L_x_11) ;  /* 0x00000000000c8947 */ /* 0x000fea0003800000 */
[----:B------:R-:W2:Y:S02]  /*1040*/  LD.E R2, desc[UR16][R2.64] ;  /* 0x0000001002027980 */ /* 0x000ea4000c101900 */
[----:B--2---:R-:W-:Y:S01]  /*1050*/  R2UR UR20, R2 ;  /* 0x00000000021472ca */ /* 0x004fe200000e0000 */
[----:B------:R-:W-:-:S14]  /*1060*/  BRA `(.L_x_12) ;  /* 0x0000000000247947 */ /* 0x000fdc0003800000 */
.L_x_11:
[----:B------:R-:W-:Y:S02]  /*1070*/  ULDC.64 UR4, c[0x0][0x588] ;  /* 0x0001620000047ab9 */ /* 0x000fe40000000a00 */
[----:B------:R-:W-:-:S04]  /*1080*/  ISETP.NE.U32.AND P0, PT, RZ, UR4, PT ;  /* 0x00000004ff007c0c */ /* 0x000fc8000bf05070 */
[----:B------:R-:W-:-:S13]  /*1090*/  ISETP.NE.AND.EX P0, PT, RZ, UR5, PT, P0 ;  /* 0x00000005ff007c0c */ /* 0x000fda000bf05300 */
[----:B------:R-:W-:Y:S05]  /*10a0*/  @!P0 BRA `(.L_x_13) ;  /* 0x0000000000108947 */ /* 0x000fea0003800000 */
[----:B-1----:R-:W1:Y:S02]  /*10b0*/  LDC.64 R2, c[0x0][0x588] ;  /* 0x00016200ff027b82 */ /* 0x002e640000000a00 */
[----:B-1----:R-:W2:Y:S02]  /*10c0*/  LDG.E R2, desc[UR16][R2.64] ;  /* 0x0000001002027981 */ /* 0x002ea4000c1e1900 */
[----:B--2---:R-:W-:Y:S01]  /*10d0*/  R2UR UR20, R2 ;  /* 0x00000000021472ca */ /* 0x004fe200000e0000 */
[----:B------:R-:W-:-:S14]  /*10e0*/  BRA `(.L_x_12) ;  /* 0x0000000000047947 */ /* 0x000fdc0003800000 */
.L_x_13:
[----:B------:R-:W-:-:S05]  /*10f0*/  ULDC UR20, c[0x0][0x580] ;  /* 0x0001600000147ab9 */ /* 0x000fca0000000800 */
.L_x_12:
[----:B------:R-:W-:Y:S02]  /*1100*/  ULDC.64 UR4, c[0x0][0x5a0] ;  /* 0x0001680000047ab9 */ /* 0x000fe40000000a00 */
        /* <DEDUP_REMOVED lines=11> */
.L_x_14:
        /* <DEDUP_REMOVED lines=8> */
.L_x_16:
[----:B------:R-:W-:-:S05]  /*1240*/  ULDC UR21, c[0x0][0x584] ;  /* 0x0001610000157ab9 */ /* 0x000fca0000000800 */
.L_x_15:
[----:B------:R-:W-:-:S13]  /*1250*/  LOP3.LUT P0, RZ, R4, 0xff, RZ, 0xc0, !PT ;  /* 0x000000ff04ff7812 */ /* 0x000fda000780c0ff */
[----:B------:R-:W-:Y:S05]  /*1260*/  @!P0 EXIT ;  /* 0x000000000000894d */ /* 0x000fea0003800000 */
[----:B------:R-:W-:Y:S01]  /*1270*/  ULDC UR4, c[0x0][0x28c] ;  /* 0x0000a30000047ab9 */ /* 0x000fe20000000800 */
[----:B------:R-:W-:Y:S02]  /*1280*/  ULOP3.LUT UR23, UR13, 0x1, URZ, 0xfc, !UPT ;  /* 0x000000010d177892 */ /* 0x000fe4000f8efc3f */
[----:B------:R-:W-:-:S04]  /*1290*/  UIADD3 UR4, UR4, 0x3f, URZ ;  /* 0x0000003f04047890 */ /* 0x000fc8000fffe03f */
[----:B------:R-:W-:-:S04]  /*12a0*/  USHF.R.S32.HI UR5, URZ, 0x1f, UR4 ;  /* 0x0000001f3f057899 */ /* 0x000fc80008011404 */
[----:B------:R-:W-:-:S03]  /*12b0*/  ULEA.HI UR5, UR5, UR4, URZ, 0x6 ;  /* 0x0000000405057291 */ /* 0x000fc6000f8f303f */
[----:B------:R-:W-:Y:S01]  /*12c0*/  UMOV UR4, URZ ;  /* 0x0000003f00047c82 */ /* 0x000fe20008000000 */
[----:B------:R-:W-:-:S03]  /*12d0*/  USHF.R.S32.HI UR12, URZ, 0x6, UR5 ;  /* 0x000000063f0c7899 */ /* 0x000fc60008011405 */
[----:B------:R-:W-:-:S09]  /*12e0*/  UMOV UR5, URZ ;  /* 0x0000003f00057c82 */ /* 0x000fd20008000000 */
.L_x_297:
[----:B-1----:R-:W1:Y:S01]  /*12f0*/  S2R R0, SR_TID.X ;  /* 0x0000000000007919 */ /* 0x002e620000002100 */
[----:B--2---:R-:W2:Y:S01]  /*1300*/  S2UR UR11, SR_CgaCtaId ;  /* 0x00000000000b79c3 */ /* 0x004ea20000008800 */
[----:B------:R-:W-:Y:S01]  /*1310*/  UMOV UR14, 0x400 ;  /* 0x00000400000e7882 */ /* 0x000fe20000000000 */
[----:B------:R-:W-:Y:S01]  /*1320*/  UMOV UR6, URZ ;  /* 0x0000003f00067c82 */ /* 0x000fe20008000000 */
[----:B------:R-:W-:Y:S01]  /*1330*/  STL [R1+0x74], RZ ;  /* 0x000074ff01007387 */ /* 0x000fe20000100800 */
[----:B------:R-:W-:Y:S01]  /*1340*/  UMOV UR7, URZ ;  /* 0x0000003f00077c82 */ /* 0x000fe20008000000 */
[----:B------:R-:W-:Y:S01]  /*1350*/  UMOV UR8, URZ ;  /* 0x0000003f00087c82 */ /* 0x000fe20008000000 */
[----:B------:R-:W-:Y:S01]  /*1360*/  UMOV UR18, UR5 ;  /* 0x0000000500127c82 */ /* 0x000fe20008000000 */
[----:B------:R-:W-:Y:S01]  /*1370*/  STL [R1+0x70], RZ ;  /* 0x000070ff01007387 */ /* 0x000fe20000100800 */
[----:B---3--:R-:W3:Y:S01]  /*1380*/  LDC R2, c[0x0][0x28c] ;  /* 0x0000a300ff027b82 */ /* 0x008ee20000000800 */
[----:B------:R-:W-:-:S02]  /*1390*/  CS2R R4, SRZ ;  /* 0x0000000000047805 */ /* 0x000fc4000001ff00 */
[----:B------:R-:W-:Y:S01]  /*13a0*/  CS2R R6, SRZ ;  /* 0x0000000000067805 */ /* 0x000fe2000001ff00 */
[----:B------:R-:W-:Y:S01]  /*13b0*/  STL [R1+0x6c], RZ ;  /* 0x00006cff01007387 */ /* 0x000fe20000100800 */
[----:B------:R-:W-:Y:S02]  /*13c0*/  CS2R R8, SRZ ;  /* 0x0000000000087805 */ /* 0x000fe4000001ff00 */
[----:B------:R-:W-:Y:S02]  /*13d0*/  CS2R R10, SRZ ;  /* 0x00000000000a7805 */ /* 0x000fe4000001ff00 */
[----:B------:R-:W-:Y:S01]  /*13e0*/  CS2R R12, SRZ ;  /* 0x00000000000c7805 */ /* 0x000fe2000001ff00 */
[----:B------:R-:W-:Y:S01]  /*13f0*/  STL [R1+0x68], RZ ;  /* 0x000068ff01007387 */ /* 0x000fe20000100800 */
[----:B------:R-:W-:Y:S02]  /*1400*/  CS2R R14, SRZ ;  /* 0x00000000000e7805 */ /* 0x000fe4000001ff00 */
[----:B------:R-:W-:-:S02]  /*1410*/  CS2R R16, SRZ ;  /* 0x0000000000107805 */ /* 0x000fc4000001ff00 */
[----:B0-----:R-:W-:Y:S01]  /*1420*/  CS2R R18, SRZ ;  /* 0x0000000000127805 */ /* 0x001fe2000001ff00 */
[----:B------:R-:W-:Y:S01]  /*1430*/  STL [R1+0x64], RZ ;  /* 0x000064ff01007387 */ /* 0x000fe20000100800 */
[----:B------:R-:W-:Y:S02]  /*1440*/  CS2R R20, SRZ ;  /* 0x0000000000147805 */ /* 0x000fe4000001ff00 */
[----:B------:R-:W-:Y:S02]  /*1450*/  CS2R R22, SRZ ;  /* 0x0000000000167805 */ /* 0x000fe4000001ff00 */
[----:B------:R-:W-:Y:S01]  /*1460*/  CS2R R152, SRZ ;  /* 0x0000000000987805 */ /* 0x000fe2000001ff00 */
[----:B------:R-:W-:Y:S01]  /*1470*/  STL [R1+0x60], RZ ;  /* 0x000060ff01007387 */ /* 0x000fe20000100800 */
[----:B--2---:R-:W-:Y:S01]  /*1480*/  ULEA UR14, UR11, UR14, 0x18 ;  /* 0x0000000e0b0e7291 */ /* 0x004fe2000f8ec03f */
[----:B------:R-:W-:Y:S02]  /*1490*/  CS2R R154, SRZ ;  /* 0x00000000009a7805 */ /* 0x000fe4000001ff00 */
[----:B------:R-:W-:Y:S01]  /*14a0*/  CS2R R156, SRZ ;  /* 0x00000000009c7805 */ /* 0x000fe2000001ff00 */
[----:B------:R-:W-:Y:S01]  /*14b0*/  STL [R1+0x5c], RZ ;  /* 0x00005cff01007387 */ /* 0x000fe20000100800 */
[----:B------:R-:W-:-:S02]  /*14c0*/  CS2R R158, SRZ ;  /* 0x00000000009e7805 */ /* 0x000fc4000001ff00 */
[----:B------:R-:W-:Y:S02]  /*14d0*/  CS2R R160, SRZ ;  /* 0x0000000000a07805 */ /* 0x000fe4000001ff00 */
[----:B------:R-:W-:Y:S02]  /*14e0*/  CS2R R162, SRZ ;  /* 0x0000000000a27805 */ /* 0x000fe4000001ff00 */
[----:B-1----:R-:W-:Y:S01]  /*14f0*/  LOP3.LUT R0, R0, 0x80, RZ, 0xc0, !PT ;  /* 0x0000008000007812 */ /* 0x002fe200078ec0ff */
[----:B------:R-:W-:Y:S01]  /*1500*/  STL [R1+0x58], RZ ;  /* 0x000058ff01007387 */ /* 0x000fe20000100800 */
[----:B---3--:R-:W-:Y:S02]  /*1510*/  ISETP.GE.AND P0, PT, R2, 0x1, PT ;  /* 0x000000010200780c */ /* 0x008fe40003f06270 */
[----:B------:R-:W-:Y:S02]  /*1520*/  CS2R R2, SRZ ;  /* 0x0000000000027805 */ /* 0x000fe4000001ff00 */
[----:B------:R-:W-:Y:S01]  /*1530*/  SHF.R.U32.HI R0, RZ, 0x7, R0 ;  /* 0x00000007ff007819 */ /* 0x000fe20000011600 */
[----:B------:R-:W-:Y:S01]  /*1540*/  STL [R1+0x54], RZ ;  /* 0x000054ff01007387 */ /* 0x000fe20000100800 */
[----:B------:R-:W-:-:S02]  /*1550*/  CS2R R164, SRZ ;  /* 0x0000000000a47805 */ /* 0x000fc4000001ff00 */
[----:B------:R-:W-:Y:S02]  /*1560*/  CS2R R166, SRZ ;  /* 0x0000000000a67805 */ /* 0x000fe4000001ff00 */
[----:B------:R-:W-:Y:S01]  /*1570*/  CS2R R168, SRZ ;  /* 0x0000000000a87805 */ /* 0x000fe2000001ff00 */
[----:B------:R-:W-:Y:S01]  /*1580*/  STL [R1+0x50], RZ ;  /* 0x000050ff01007387 */ /* 0x000fe20000100800 */
[----:B------:R-:W-:Y:S02]  /*1590*/  CS2R R170, SRZ ;  /* 0x0000000000aa7805 */ /* 0x000fe4000001ff00 */
[----:B------:R-:W-:Y:S02]  /*15a0*/  CS2R R172, SRZ ;  /* 0x0000000000ac7805 */ /* 0x000fe4000001ff00 */
[----:B------:R-:W-:Y:S01]  /*15b0*/  CS2R R174, SRZ ;  /* 0x0000000000ae7805 */ /* 0x000fe2000001ff00 */
[----:B------:R-:W0:Y:S01]  /*15c0*/  SHFL.IDX PT, R0, R0, RZ, 0x1f ;  /* 0x00001fff00007589 */ /* 0x000e2200000e0000 */
[----:B------:R-:W-:-:S02]  /*15d0*/  CS2R R176, SRZ ;  /* 0x0000000000b07805 */ /* 0x000fc4000001ff00 */
[----:B------:R-:W-:Y:S02]  /*15e0*/  CS2R R178, SRZ ;  /* 0x0000000000b27805 */ /* 0x000fe4000001ff00 */
[----:B------:R-:W-:Y:S01]  /*15f0*/  CS2R R180, SRZ ;  /* 0x0000000000b47805 */ /* 0x000fe2000001ff00 */
[----:B------:R1:W-:Y:S01]  /*1600*/  STL [R1+0x4c], RZ ;  /* 0x00004cff01007387 */ /* 0x0003e20000100800 */
[----:B------:R-:W-:Y:S02]  /*1610*/  CS2R R182, SRZ ;  /* 0x0000000000b67805 */ /* 0x000fe4000001ff00 */
[----:B------:R-:W-:Y:S02]  /*1620*/  CS2R R184, SRZ ;  /* 0x0000000000b87805 */ /* 0x000fe4000001ff00 */
[----:B------:R-:W-:Y:S01]  /*1630*/  CS2R R186, SRZ ;  /* 0x0000000000ba7805 */ /* 0x000fe2000001ff00 */
[----:B------:R1:W-:Y:S01]  /*1640*/  STL [R1+0x48], RZ ;  /* 0x000048ff01007387 */ /* 0x0003e20000100800 */
        /* <DEDUP_REMOVED lines=14> */
[----:B------:R-:W-:Y:S02]  /*1730*/  CS2R R210, SRZ ;  /* 0x0000000000d27805 */ /* 0x000fe4000001ff00 */
[----:B0-----:R-:W-:Y:S01]  /*1740*/  R2UR UR9, R0 ;  /* 0x00000000000972ca */ /* 0x001fe200000e0000 */
[----:B------:R1:W-:Y:S01]  /*1750*/  STL [R1+0x38], RZ ;  /* 0x000038ff01007387 */ /* 0x0003e20000100800 */
[----:B------:R-:W-:Y:S01]  /*1760*/  IMAD.MOV.U32 R0, RZ, RZ, RZ ;  /* 0x000000ffff007224 */ /* 0x000fe200078e00ff */
[----:B------:R-:W-:-:S02]  /*1770*/  CS2R R212, SRZ ;  /* 0x0000000000d47805 */ /* 0x000fc4000001ff00 */
[----:B------:R-:W-:Y:S01]  /*1780*/  CS2R R214, SRZ ;  /* 0x0000000000d67805 */ /* 0x000fe2000001ff00 */
[----:B------:R1:W-:Y:S01]  /*1790*/  STL [R1+0x34], RZ ;  /* 0x000034ff01007387 */ /* 0x0003e20000100800 */
[----:B------:R-:W-:Y:S02]  /*17a0*/  CS2R R216, SRZ ;  /* 0x0000000000d87805 */ /* 0x000fe4000001ff00 */
[----:B------:R-:W-:Y:S02]  /*17b0*/  CS2R R218, SRZ ;  /* 0x0000000000da7805 */ /* 0x000fe4000001ff00 */
[----:B------:R-:W-:Y:S01]  /*17c0*/  CS2R R220, SRZ ;  /* 0x0000000000dc7805 */ /* 0x000fe2000001ff00 */
[----:B------:R1:W-:Y:S01]  /*17d0*/  STL [R1+0x30], RZ ;  /* 0x000030ff01007387 */ /* 0x0003e20000100800 */
[----:B------:R-:W-:Y:S02]  /*17e0*/  CS2R R222, SRZ ;  /* 0x0000000000de7805 */ /* 0x000fe4000001ff00 */
[----:B------:R-:W-:Y:S01]  /*17f0*/  CS2R R224, SRZ ;  /* 0x0000000000e07805 */ /* 0x000fe2000001ff00 */
[----:B------:R-:W-:Y:S01]  /*1800*/  IMAD.MOV.U32 R226, RZ, RZ, RZ ;  /* 0x000000ffffe27224 */ /* 0x000fe200078e00ff */
[----:B------:R1:W-:Y:S01]  /*1810*/  STL [R1+0x2c], RZ ;  /* 0x00002cff01007387 */ /* 0x0003e20000100800 */
[----:B------:R-:W-:Y:S01]  /*1820*/  ULEA.HI UR10, UR9, UR9, URZ, 0x1 ;  /* 0x00000009090a7291 */ /* 0x000fe2000f8f083f */
[----:B------:R-:W-:Y:S01]  /*1830*/  IMAD.U32 R227, RZ, RZ, UR4 ;  /* 0x00000004ffe37e24 */ /* 0x000fe2000f8e00ff */
[----:B------:R-:W-:Y:S01]  /*1840*/  CS2R R24, SRZ ;  /* 0x0000000000187805 */ /* 0x000fe2000001ff00 */
[----:B------:R1:W-:Y:S01]  /*1850*/  STL [R1+0x28], RZ ;  /* 0x000028ff01007387 */ /* 0x0003e20000100800 */
[----:B------:R-:W-:Y:S01]  /*1860*/  ULOP3.LUT UR10, UR10, 0xffffe, URZ, 0xc0, !UPT ;  /* 0x000ffffe0a0a7892 */ /* 0x000fe2000f8ec03f */
[----:B------:R-:W-:-:S02]  /*1870*/  CS2R R26, SRZ ;  /* 0x00000000001a7805 */ /* 0x000fc4000001ff00 */
[----:B------:R-:W-:Y:S01]  /*1880*/  CS2R R28, SRZ ;  /* 0x00000000001c7805 */ /* 0x000fe2000001ff00 */
[----:B------:R1:W-:Y:S01]  /*1890*/  STL [R1+0x24], RZ ;  /* 0x000024ff01007387 */ /* 0x0003e20000100800 */
[----:B------:R-:W-:Y:S01]  /*18a0*/  UIADD3 UR10, UR9, -UR10, URZ ;  /* 0x8000000a090a7290 */ /* 0x000fe2000fffe03f */
[----:B----4-:R-:W-:Y:S02]  /*18b0*/  CS2R R30, SRZ ;  /* 0x00000000001e7805 */ /* 0x010fe4000001ff00 */
[----:B------:R-:W-:Y:S01]  /*18c0*/  CS2R R32, SRZ ;  /* 0x0000000000207805 */ /* 0x000fe2000001ff00 */
[----:B------:R1:W-:Y:S01]  /*18d0*/  STL [R1+0x20], RZ ;  /* 0x000020ff01007387 */ /* 0x0003e20000100800 */
[----:B------:R-:W-:Y:S01]  /*18e0*/  ULEA UR10, UR10, UR14, 0xc ;  /* 0x0000000e0a0a7291 */ /* 0x000fe2000f8e603f */
[----:B------:R-:W-:Y:S02]  /*18f0*/  CS2R R34, SRZ ;  /* 0x0000000000227805 */ /* 0x000fe4000001ff00 */
[----:B------:R-:W-:Y:S01]  /*1900*/  CS2R R36, SRZ ;  /* 0x0000000000247805 */ /* 0x000fe2000001ff00 */
[----:B------:R1:W-:Y:S01]  /*1910*/  STL [R1+0x1c], RZ ;  /* 0x00001cff01007387 */ /* 0x0003e20000100800 */
[----:B------:R-:W-:Y:S01]  /*1920*/  UIADD3 UR10, UR10, 0x100, URZ ;  /* 0x000001000a0a7890 */ /* 0x000fe2000fffe03f */
[----:B------:R-:W-:-:S02]  /*1930*/  CS2R R38, SRZ ;  /* 0x0000000000267805 */ /* 0x000fc4000001ff00 */
[----:B------:R-:W-:Y:S01]  /*1940*/  CS2R R40, SRZ ;  /* 0x0000000000287805 */ /* 0x000fe2000001ff00 */
[----:B------:R1:W-:Y:S01]  /*1950*/  STL [R1+0x18], RZ ;  /* 0x000018ff01007387 */ /* 0x0003e20000100800 */
[----:B------:R-:W-:Y:S01]  /*1960*/  USHF.R.U32.HI UR10, URZ, 0x4, UR10 ;  /* 0x000000043f0a7899 */ /* 0x000fe2000801160a */
[----:B------:R-:W-:Y:S02]  /*1970*/  CS2R R42, SRZ ;  /* 0x00000000002a7805 */ /* 0x000fe4000001ff00 */
[----:B------:R-:W-:Y:S01]  /*1980*/  CS2R R44, SRZ ;  /* 0x00000000002c7805 */ /* 0x000fe2000001ff00 */
[----:B------:R1:W-:Y:S01]  /*1990*/  STL [R1+0x14], RZ ;  /* 0x000014ff01007387 */ /* 0x0003e20000100800 */
[----:B------:R-:W-:Y:S01]  /*19a0*/  ULOP3.LUT UR15, UR10, 0x3fff, URZ, 0xc0, !UPT ;  /* 0x00003fff0a0f7892 */ /* 0x000fe2000f8ec03f */
        /* <DEDUP_REMOVED lines=18> */
[----:B------:R1:W-:Y:S01]  /*1ad0*/  STL [R1], RZ ;  /* 0x000000ff01007387 */ /* 0x0003e20000100800 */
[----:B------:R-:W-:-:S02]  /*1ae0*/  CS2R R74, SRZ ;  /* 0x00000000004a7805 */ /* 0x000fc4000001ff00 */
[----:B------:R-:W-:Y:S02]  /*1af0*/  CS2R R76, SRZ ;  /* 0x00000000004c7805 */ /* 0x000fe4000001ff00 */
[----:B------:R-:W-:Y:S02]  /*1b00*/  CS2R R78, SRZ ;  /* 0x00000000004e7805 */ /* 0x000fe4000001ff00 */
[----:B------:R-:W-:Y:S02]  /*1b10*/  CS2R R80, SRZ ;  /* 0x0000000000507805 */ /* 0x000fe4000001ff00 */
[----:B------:R-:W-:Y:S02]  /*1b20*/  CS2R R82, SRZ ;  /* 0x0000000000527805 */ /* 0x000fe4000001ff00 */
[----:B------:R-:W-:Y:S02]  /*1b30*/  CS2R R84, SRZ ;  /* 0x0000000000547805 */ /* 0x000fe4000001ff00 */
        /* <DEDUP_REMOVED lines=32> */
[----:B------:R-:W-:Y:S01]  /*1d40*/  CS2R R150, SRZ ;  /* 0x0000000000967805 */ /* 0x000fe2000001ff00 */
[----:B-1----:R-:W-:Y:S06]  /*1d50*/  @!P0 BRA `(.L_x_17) ;  /* 0x0000001000688947 */ /* 0x002fec0003800000 */
[----:B------:R-:W-:-:S06]  /*1d60*/  UISETP.NE.AND UP0, UPT, UR23, 0x3, UPT ;  /* 0x000000031700788c */ /* 0x000fcc000bf05270 */
[----:B------:R-:W-:-:S13]  /*1d70*/  PLOP3.LUT P1, PT, PT, PT, UP0, 0x80, 0x0 ;  /* 0x000000000000781c */ /* 0x000fda0003f2f008 */
[----:B------:R-:W-:Y:S05]  /*1d80*/  @!P1 BRA `(.L_x_18) ;  /* 0x0000000000049947 */ /* 0x000fea0003800000 */
[----:B------:R-:W-:Y:S01]  /*1d90*/  BPT.TRAP 0x1 ;  /* 0x000000040000795c */ /* 0x000fe20000300000 */
.L_x_18:
[----:B------:R-:W-:Y:S01]  /*1da0*/  ULEA UR6, UR5, UR14, 0x3 ;  /* 0x0000000e05067291 */ /* 0x000fe2000f8e183f */
[----:B------:R-:W-:-:S05]  /*1db0*/  IMAD.U32 R0, RZ, RZ, UR4 ;  /* 0x00000004ff007e24 */ /* 0x000fca000f8e00ff */
[----:B------:R-:W-:-:S04]  /*1dc0*/  SHF.L.U32 R0, R0, 0x1f, RZ ;  /* 0x0000001f00007819 */ /* 0x000fc800000006ff */
[----:B------:R0:W1:Y:S01]  /*1dd0*/  SYNCS.PHASECHK.TRANS64.TRYWAIT P0, [UR6], R0 ;  /* 0x00000000ff0075a7 */ /* 0x0000620008000146 */
[----:B------:R-:W-:Y:S05]  /*1de0*/  @!P1 BRA `(.L_x_19) ;  /* 0x0000000000049947 */ /* 0x000fea0003800000 */
[----:B------:R-:W-:Y:S01]  /*1df0*/  BPT.TRAP 0x1 ;  /* 0x000000040000795c */ /* 0x000fe20000300000 */
.L_x_19:
[----:B-1----:R-:W-:Y:S05]  /*1e00*/  @P0 BRA `(.L_x_20) ;  /* 0x0000000000080947 */ /* 0x002fea0003800000 */
[----:B------:R-:W1:Y:S02]  /*1e10*/  SYNCS.PHASECHK.TRANS64.TRYWAIT P0, [UR6], R0 ;  /* 0x00000000ff0075a7 */ /* 0x000e640008000146 */
[----:B-1----:R-:W-:Y:S05]  /*1e20*/  @!P0 BRA `(.L_x_21) ;  /* 0x000000e400248947 */ /* 0x002fea0003800000 */
.L_x_20:
[----:B------:R-:W-:Y:S01]  /*1e30*/  UIADD3 UR6, UR14, 0x8100, URZ ;  /* 0x000081000e067890 */ /* 0x000fe2000fffe03f */
[----:B------:R-:W-:Y:S01]  /*1e40*/  WARPGROUP.ARRIVE ;  /* 0x00000000000079c5 */ /* 0x000fe20000000000 */
[----:B------:R-:W-:Y:S01]  /*1e50*/  ULOP3.LUT UR8, UR15, 0x10000, URZ, 0xfc, !UPT ;  /* 0x000100000f087892 */ /* 0x000fe2000f8efc3f */
[----:B------:R2:W-:Y:S01]  /*1e60*/  STL [R1+0x74], RZ ;  /* 0x000074ff01007387 */ /* 0x0005e20000100800 */
[----:B------:R-:W-:Y:S01]  /*1e70*/  USHF.R.U32.HI UR6, URZ, 0x4, UR6 ;  /* 0x000000043f067899 */ /* 0x000fe20008011606 */
[----:B01----:R-:W-:Y:S01]  /*1e80*/  IMAD.MOV.U32 R0, RZ, RZ, RZ ;  /* 0x000000ffff007224 */ /* 0x003fe200078e00ff */
[----:B------:R-:W-:Y:S01]  /*1e90*/  ULEA UR8, UR5, UR8, 0x9 ;  /* 0x0000000805087291 */ /* 0x000fe2000f8e483f */
[----:B------:R2:W-:Y:S01]  /*1ea0*/  STL [R1+0x70], RZ ;  /* 0x000070ff01007387 */ /* 0x0005e20000100800 */
[----:B------:R-:W-:Y:S01]  /*1eb0*/  ULOP3.LUT UR6, UR6, 0x3fff, URZ, 0xc0, !UPT ;  /* 0x00003fff06067892 */ /* 0x000fe2000f8ec03f */
[----:B------:R-:W-:Y:S01]  /*1ec0*/  CS2R R2, SRZ ;  /* 0x0000000000027805 */ /* 0x000fe2000001ff00 */
[----:B------:R-:W-:Y:S01]  /*1ed0*/  UMOV UR9, 0x80000020 ;  /* 0x8000002000097882 */ /* 0x000fe20000000000 */
[----:B------:R-:W-:Y:S01]  /*1ee0*/  UMOV UR11, 0x80000020 ;  /* 0x80000020000b7882 */ /* 0x000fe20000000000 */
[----:B------:R-:W-:Y:S01]  /*1ef0*/  ULOP3.LUT UR6, UR6, 0x10000, URZ, 0xfc, !UPT ;  /* 0x0001000006067892 */ /* 0x000fe2000f8efc3f */
[----:B------:R2:W-:Y:S01]  /*1f00*/  STL [R1+0x6c], RZ ;  /* 0x00006cff01007387 */ /* 0x0005e20000100800 */
[----:B------:R-:W-:Y:S01]  /*1f10*/  ULDC UR7, c[0x0][0x50c] ;  /* 0x0001430000077ab9 */ /* 0x000fe20000000800 */
[----:B------:R-:W-:Y:S01]  /*1f20*/  CS2R R4, SRZ ;  /* 0x0000000000047805 */ /* 0x000fe2000001ff00 */
[----:B------:R-:W-:Y:S01]  /*1f30*/  ULEA UR10, UR5, UR6, 0xa ;  /* 0x00000006050a7291 */ /* 0x000fe2000f8e503f */
[----:B------:R2:W-:Y:S01]  /*1f40*/  STL [R1+0x68], RZ ;  /* 0x000068ff01007387 */ /* 0x0005e20000100800 */
[----:B------:R-:W-:Y:S01]  /*1f50*/  UISETP.NE.AND UP0, UPT, UR7, 0x2, UPT ;  /* 0x000000020700788c */ /* 0x000fe2000bf05270 */
[----:B------:R-:W-:Y:S01]  /*1f60*/  CS2R R6, SRZ ;  /* 0x0000000000067805 */ /* 0x000fe2000001ff00 */
[----:B------:R-:W-:Y:S01]  /*1f70*/  UMOV UR6, 0x2 ;  /* 0x0000000200067882 */ /* 0x000fe20000000000 */
[----:B------:R2:W-:Y:S01]  /*1f80*/  STL [R1+0x64], RZ ;  /* 0x000064ff01007387 */ /* 0x0005e20000100800 */
[----:B------:R-:W-:Y:S01]  /*1f90*/  USEL UR7, URZ, 0x1, UP0 ;  /* 0x000000013f077887 */ /* 0x000fe20008000000 */
[----:B------:R-:W-:-:S02]  /*1fa0*/  CS2R R8, SRZ ;  /* 0x0000000000087805 */ /* 0x000fc4000001ff00 */
[----:B------:R-:W-:Y:S01]  /*1fb0*/  CS2R R10, SRZ ;  /* 0x00000000000a7805 */ /* 0x000fe2000001ff00 */
[----:B------:R-:W-:Y:S01]  /*1fc0*/  QGMMA.64x256x32.F32.E4M3.E4M3 R24, gdesc[UR8], RZ, !UPT ;  /* 0x03e00000081879f3 */ /* 0x000fe2000c7008ff */
[----:B------:R2:W-:Y:S01]  /*1fd0*/  STL [R1+0x60], RZ ;  /* 0x000060ff01007387 */ /* 0x0005e20000100800 */
[----:B------:R-:W-:Y:S01]  /*1fe0*/  UIADD3 UR8, UR8, 0x2, URZ ;  /* 0x0000000208087890 */ /* 0x000fe2000fffe03f */
[----:B------:R-:W-:Y:S01]  /*1ff0*/  ISETP.NE.AND P0, PT, RZ, UR7, PT ;  /* 0x00000007ff007c0c */ /* 0x000fe2000bf05270 */
[----:B------:R-:W-:Y:S01]  /*2000*/  UIADD3 UR10, UR10, 0x2, URZ ;  /* 0x000000020a0a7890 */ /* 0x000fe2000fffe03f */
[----:B------:R2:W-:Y:S01]  /*2010*/  STL [R1+0x5c], RZ ;  /* 0x00005cff01007387 */ /* 0x0005e20000100800 */
[----:B------:R-:W-:Y:S01]  /*2020*/  UMOV UR9, 0x80000020 ;  /* 0x8000002000097882 */ /* 0x000fe20000000000 */
[----:B------:R-:W-:Y:S01]  /*2030*/  UMOV UR11, 0x80000020 ;  /* 0x80000020000b7882 */ /* 0x000fe20000000000 */
        /* <DEDUP_REMOVED lines=58> */
[----:B------:R-:W-:-:S03]  /*23e0*/  IMAD.MOV.U32 R226, RZ, RZ, RZ ;  /* 0x000000ffffe27224 */ /* 0x000fc600078e00ff */
[----:B------:R2:W-:Y:S04]  /*23f0*/  STL [R1+0x1c], RZ ;  /* 0x00001cff01007387 */ /* 0x0005e80000100800 */
[----:B------:R2:W-:Y:S04]  /*2400*/  STL [R1+0x18], RZ ;  /* 0x000018ff01007387 */ /* 0x0005e80000100800 */
[----:B------:R2:W-:Y:S04]  /*2410*/  STL [R1+0x14], RZ ;  /* 0x000014ff01007387 */ /* 0x0005e80000100800 */
[----:B------:R2:W-:Y:S04]  /*2420*/  STL [R1+0x10], RZ ;  /* 0x000010ff01007387 */ /* 0x0005e80000100800 */
[----:B------:R2:W-:Y:S04]  /*2430*/  STL [R1+0xc], RZ ;  /* 0x00000cff01007387 */ /* 0x0005e80000100800 */
[----:B------:R2:W-:Y:S04]  /*2440*/  STL [R1+0x8], RZ ;  /* 0x000008ff01007387 */ /* 0x0005e80000100800 */
[----:B------:R2:W-:Y:S04]  /*2450*/  STL [R1+0x4], RZ ;  /* 0x000004ff01007387 */ /* 0x0005e80000100800 */
[----:B------:R2:W-:Y:S01]  /*2460*/  STL [R1], RZ ;  /* 0x000000ff01007387 */ /* 0x0005e20000100800 */
[----:B------:R-:W-:Y:S01]  /*2470*/  QGMMA.64x256x32.F32.E4M3.E4M3 R24, gdesc[UR8], R24, gsb0 ;  /* 0x03e00000081879f3 */ /* 0x000fe20008000818 */
[----:B------:R-:W-:Y:S05]  /*2480*/  @!P0 BRA `(.L_x_22) ;  /* 0x0000000800808947 */ /* 0x000fea0003800000 */
[----:B------:R-:W-:Y:S02]  /*2490*/  WARPGROUP.DEPBAR.LE gsb0, 0x0 ;  /* 0x00008000000079c5 */ /* 0x000fe40000010000 */
[----:B------:R-:W-:-:S01]  /*24a0*/  FADD R227, RZ, R122 ;  /* 0x0000007affe37221 */ /* 0x000fc20000000000 */
[----:B------:R-:W-:Y:S01]  /*24b0*/  FADD R226, RZ, R24 ;  /* 0x00000018ffe27221 */ /* 0x000fe20000000000 */
[----:B------:R-:W-:-:S01]  /*24c0*/  FADD R225, RZ, R25 ;  /* 0x00000019ffe17221 */ /* 0x000fc20000000000 */
[----:B------:R-:W-:Y:S01]  /*24d0*/  FADD R224, RZ, R26 ;  /* 0x0000001affe07221 */ /* 0x000fe20000000000 */
[----:B------:R-:W-:-:S01]  /*24e0*/  FADD R223, RZ, R27 ;  /* 0x0000001bffdf7221 */ /* 0x000fc20000000000 */
[----:B------:R0:W-:Y:S01]  /*24f0*/  STL [R1], R227 ;  /* 0x000000e301007387 */ /* 0x0001e20000100800 */
[----:B------:R-:W-:-:S01]  /*2500*/  FADD R222, RZ, R28 ;  /* 0x0000001cffde7221 */ /* 0x000fc20000000000 */
[----:B------:R-:W-:Y:S01]  /*2510*/  FADD R221, RZ, R29 ;  /* 0x0000001dffdd7221 */ /* 0x000fe20000000000 */
[----:B------:R-:W-:-:S01]  /*2520*/  FADD R220, RZ, R30 ;  /* 0x0000001effdc7221 */ /* 0x000fc20000000000 */
[----:B------:R-:W-:Y:S01]  /*2530*/  FADD R219, RZ, R31 ;  /* 0x0000001fffdb7221 */ /* 0x000fe20000000000 */
[----:B------:R-:W-:-:S01]  /*2540*/  FADD R218, RZ, R32 ;  /* 0x00000020ffda7221 */ /* 0x000fc20000000000 */
[----:B------:R-:W-:Y:S01]  /*2550*/  FADD R217, RZ, R33 ;  /* 0x00000021ffd97221 */ /* 0x000fe20000000000 */
[----:B------:R-:W-:-:S01]  /*2560*/  FADD R216, RZ, R34 ;  /* 0x00000022ffd87221 */ /* 0x000fc20000000000 */
[----:B------:R-:W-:Y:S01]  /*2570*/  FADD R215, RZ, R35 ;  /* 0x00000023ffd77221 */ /* 0x000fe20000000000 */
[----:B------:R-:W-:-:S01]  /*2580*/  FADD R214, RZ, R36 ;  /* 0x00000024ffd67221 */ /* 0x000fc20000000000 */
[----:B0-----:R-:W-:Y:S01]  /*2590*/  FADD R227, RZ, R123 ;  /* 0x0000007bffe37221 */ /* 0x001fe20000000000 */
[----:B------:R-:W-:-:S01]  /*25a0*/  FADD R213, RZ, R37 ;  /* 0x00000025ffd57221 */ /* 0x000fc20000000000 */
[----:B------:R-:W-:Y:S01]  /*25b0*/  FADD R212, RZ, R38 ;  /* 0x00000026ffd47221 */ /* 0x000fe20000000000 */
[----:B------:R-:W-:-:S01]  /*25c0*/  FADD R211, RZ, R39 ;  /* 0x00000027ffd37221 */ /* 0x000fc20000000000 */
[----:B------:R-:W-:Y:S01]  /*25d0*/  FADD R210, RZ, R40 ;  /* 0x00000028ffd27221 */ /* 0x000fe20000000000 */
[----:B------:R0:W-:Y:S01]  /*25e0*/  STL [R1+0x4], R227 ;  /* 0x000004e301007387 */ /* 0x0001e20000100800 */
        /* <DEDUP_REMOVED lines=93> */
[----:B------:R-:W-:Y:S01]  /*2bc0*/  UMOV UR6, URZ ;  /* 0x0000003f00067c82 */ /* 0x000fe20008000000 */
[----:B0-----:R-:W-:-:S05]  /*2bd0*/  FADD R227, RZ, R130 ;  /* 0x00000082ffe37221 */ /* 0x001fca0000000000 */
[----:B------:R0:W-:Y:S02]  /*2be0*/  STL [R1+0x20], R227 ;  /* 0x000020e301007387 */ /* 0x0001e40000100800 */
        /* <DEDUP_REMOVED lines=42> */
.L_x_22:
[----:B------:R-:W-:-:S04]  /*2e90*/  UIADD3 UR18, UR5, 0x1, URZ ;  /* 0x0000000105127890 */ /* 0x000fc8000fffe03f */
[----:B------:R-:W-:-:S04]  /*2ea0*/  UISETP.NE.AND UP0, UPT, UR18, 0x4, UPT ;  /* 0x000000041200788c */ /* 0x000fc8000bf05270 */
[----:B------:R-:W-:Y:S02]  /*2eb0*/  USEL UR8, URZ, 0x1, UP0 ;  /* 0x000000013f087887 */ /* 0x000fe40008000000 */
[----:B------:R-:W-:Y:S02]  /*2ec0*/  USEL UR18, UR18, URZ, UP0 ;  /* 0x0000003f12127287 */ /* 0x000fe40008000000 */
[----:B------:R-:W-:-:S06]  /*2ed0*/  ULOP3.LUT UR8, UR4, UR8, URZ, 0x3c, !UPT ;  /* 0x0000000804087292 */ /* 0x000fcc000f8e3c3f */
[----:B0-----:R-:W-:Y:S01]  /*2ee0*/  IMAD.U32 R227, RZ, RZ, UR8 ;  /* 0x00000008ffe37e24 */ /* 0x001fe2000f8e00ff */
[----:B------:R-:W-:-:S06]  /*2ef0*/  UMOV UR8, 0x1 ;  /* 0x0000000100087882 */ /* 0x000fcc0000000000 */
.L_x_17:
[----:B------:R-:W-:-:S04]  /*2f00*/  UISETP.LT.AND UP0, UPT, UR12, 0x1, UPT ;  /* 0x000000010c00788c */ /* 0x000fc8000bf01270 */
[----:B------:R-:W-:-:S04]  /*2f10*/  USEL UR9, UR12, 0x1, UP0 ;  /* 0x000000010c097887 */ /* 0x000fc80008000000 */
[----:B------:R-:W-:-:S04]  /*2f20*/  UIADD3 UR9, UR12, -UR9, URZ ;  /* 0x800000090c097290 */ /* 0x000fc8000fffe03f */
[----:B------:R-:W-:-:S06]  /*2f30*/  UISETP.GE.AND UP0, UPT, UR9, 0x1, UPT ;  /* 0x000000010900788c */ /* 0x000fcc000bf06270 */
[----:B------:R-:W-:-:S13]  /*2f40*/  PLOP3.LUT P0, PT, PT, PT, UP0, 0x80, 0x0 ;  /* 0x000000000000781c */ /* 0x000fda0003f0f008 */
[----:B------:R-:W-:Y:S05]  /*2f50*/  @!P0 BRA `(.L_x_23) ;  /* 0x0000001000a48947 */ /* 0x000fea0003800000 */
[----:B------:R-:W-:Y:S01]  /*2f60*/  IMAD.U32 R228, RZ, RZ, UR9 ;  /* 0x00000009ffe47e24 */ /* 0x000fe2000f8e00ff */
[----:B------:R-:W-:Y:S01]  /*2f70*/  UMOV UR19, UR5 ;  /* 0x0000000500137c82 */ /* 0x000fe20008000000 */
[----:B------:R-:W-:-:S05]  /*2f80*/  ULDC UR24, c[0x0][0x50c] ;  /* 0x0001430000187ab9 */ /* 0x000fca0000000800 */
.L_x_31:
[----:B------:R-:W-:-:S06]  /*2f90*/  UISETP.NE.AND UP0, UPT, UR23, 0x3, UPT ;  /* 0x000000031700788c */ /* 0x000fcc000bf05270 */
[----:B------:R-:W-:-:S13]  /*2fa0*/  PLOP3.LUT P1, PT, PT, PT, UP0, 0x80, 0x0 ;  /* 0x000000000000781c */ /* 0x000fda0003f2f008 */
[----:B-1---5:R-:W-:Y:S05]  /*2fb0*/  @!P1 BRA `(.L_x_24) ;  /* 0x0000000000049947 */ /* 0x022fea0003800000 */
[----:B------:R-:W-:Y:S01]  /*2fc0*/  BPT.TRAP 0x1 ;  /* 0x000000040000795c */ /* 0x000fe20000300000 */
.L_x_24:
[----:B------:R-:W0:Y:S01]  /*2fd0*/  S2UR UR9, SR_CgaCtaId ;  /* 0x00000000000979c3 */ /* 0x000e220000008800 */
[----:B------:R-:W-:Y:S01]  /*2fe0*/  UMOV UR14, 0x400 ;  /* 0x00000400000e7882 */ /* 0x000fe20000000000 */
[----:B------:R-:W-:Y:S01]  /*2ff0*/  SHF.L.U32 R229, R227, 0x1f, RZ ;  /* 0x0000001fe3e57819 */ /* 0x000fe200000006ff */
[----:B0-----:R-:W-:-:S04]  /*3000*/  ULEA UR14, UR9, UR14, 0x18 ;  /* 0x0000000e090e7291 */ /* 0x001fc8000f8ec03f */
[----:B------:R-:W-:-:S09]  /*3010*/  ULEA UR9, UR18, UR14, 0x3 ;  /* 0x0000000e12097291 */ /* 0x000fd2000f8e183f */
[----:B------:R0:W1:Y:S01]  /*3020*/  SYNCS.PHASECHK.TRANS64.TRYWAIT P0, [UR9], R229 ;  /* 0x000000e5ff0075a7 */ /* 0x0000620008000149 */
[----:B------:R-:W-:Y:S05]  /*3030*/  @!P1 BRA `(.L_x_25) ;  /* 0x0000000000049947 */ /* 0x000fea0003800000 */
[----:B------:R-:W-:Y:S01]  /*3040*/  BPT.TRAP 0x1 ;  /* 0x000000040000795c */ /* 0x000fe20000300000 */
.L_x_25:
[----:B-1----:R-:W-:Y:S05]  /*3050*/  @P0 BRA `(.L_x_26) ;  /* 0x0000000000080947 */ /* 0x002fea0003800000 */
[----:B------:R-:W1:Y:S02]  /*3060*/  SYNCS.PHASECHK.TRANS64.TRYWAIT P0, [UR9], R229 ;  /* 0x000000e5ff0075a7 */ /* 0x000e640008000149 */
[----:B-1----:R-:W-:Y:S05]  /*3070*/  @!P0 BRA `(.L_x_27) ;  /* 0x000000d000a88947 */ /* 0x002fea0003800000 */
.L_x_26:
[----:B------:R-:W-:Y:S01]  /*3080*/  UIADD3 UR9, UR14, 0x8100, URZ ;  /* 0x000081000e097890 */ /* 0x000fe2000fffe03f */
[----:B------:R-:W-:Y:S01]  /*3090*/  WARPGROUP.ARRIVE ;  /* 0x00000000000079c5 */ /* 0x000fe20000000000 */
[----:B------:R-:W-:Y:S02]  /*30a0*/  UISETP.NE.AND UP0, UPT, UR7, URZ, UPT ;  /* 0x0000003f0700728c */ /* 0x000fe4000bf05270 */
[----:B------:R-:W-:Y:S02]  /*30b0*/  USHF.R.U32.HI UR9, URZ, 0x4, UR9 ;  /* 0x000000043f097899 */ /* 0x000fe40008011609 */
[----:B------:R-:W-:Y:S02]  /*30c0*/  USEL UR8, UR8, URZ, !UP0 ;  /* 0x0000003f08087287 */ /* 0x000fe4000c000000 */
[----:B------:R-:W-:Y:S02]  /*30d0*/  ULOP3.LUT UR9, UR9, 0x3fff, URZ, 0xc0, !UPT ;  /* 0x00003fff09097892 */ /* 0x000fe4000f8ec03f */
[----:B------:R-:W-:-:S02]  /*30e0*/  ULOP3.LUT UR7, UR15, 0x10000, URZ, 0xfc, !UPT ;  /* 0x000100000f077892 */ /* 0x000fc4000f8efc3f */
[----:B------:R-:W-:Y:S02]  /*30f0*/  ULOP3.LUT UR9, UR9, 0x10000, URZ, 0xfc, !UPT ;  /* 0x0001000009097892 */ /* 0x000fe4000f8efc3f */
[----:B------:R-:W-:Y:S02]  /*3100*/  UISETP.NE.U32.AND UP0, UPT, UR8, URZ, UPT ;  /* 0x0000003f0800728c */ /* 0x000fe4000bf05070 */
[----:B------:R-:W-:Y:S02]  /*3110*/  ULEA UR8, UR18, UR7, 0x9 ;  /* 0x0000000712087291 */ /* 0x000fe4000f8e483f */
[----:B------:R-:W-:Y:S01]  /*3120*/  ULEA UR10, UR18, UR9, 0xa ;  /* 0x00000009120a7291 */ /* 0x000fe2000f8e503f */
[----:B------:R-:W-:Y:S02]  /*3130*/  UMOV UR11, 0x80000020 ;  /* 0x80000020000b7882 */ /* 0x000fe40000000000 */
[----:B------:R-:W-:Y:S01]  /*3140*/  UMOV UR9, 0x80000020 ;  /* 0x8000002000097882 */ /* 0x000fe20000000000 */
[----:B------:R-:W-:-:S05]  /*3150*/  UIADD3 UR6, UR6, 0x2, URZ ;  /* 0x0000000206067890 */ /* 0x000fca000fffe03f */
[----:B------:R-:W-:Y:S01]  /*3160*/  QGMMA.64x256x32.F32.E4M3.E4M3 R24, gdesc[UR8], R24, UP0 ;  /* 0x03e00000081879f3 */ /* 0x000fe2000bf00818 */
[----:B------:R-:W-:Y:S02]  /*3170*/  UIADD3 UR8, UR8, 0x2, URZ ;  /* 0x0000000208087890 */ /* 0x000fe4000fffe03f */
[----:B------:R-:W-:Y:S01]  /*3180*/  UIADD3 UR10, UR10, 0x2, URZ ;  /* 0x000000020a0a7890 */ /* 0x000fe2000fffe03f */
[----:B------:R-:W-:Y:S01]  /*3190*/  UMOV UR9, 0x80000020 ;  /* 0x8000002000097882 */ /* 0x000fe20000000000 */
[----:B------:R-:W-:Y:S01]  /*31a0*/  UMOV UR11, 0x80000020 ;  /* 0x80000020000b7882 */ /* 0x000fe20000000000 */
[----:B------:R-:W-:-:S04]  /*31b0*/  UISETP.NE.AND UP0, UPT, UR6, UR24, UPT ;  /* 0x000000180600728c */ /* 0x000fc8000bf05270 */
[----:B------:R-:W-:-:S06]  /*31c0*/  USEL UR7, URZ, 0x1, UP0 ;  /* 0x000000013f077887 */ /* 0x000fcc0008000000 */
[----:B------:R-:W-:-:S12]  /*31d0*/  ISETP.NE.AND P0, PT, RZ, UR7, PT ;  /* 0x00000007ff007c0c */ /* 0x000fd8000bf05270 */
[----:B------:R-:W-:Y:S03]  /*31e0*/  QGMMA.64x256x32.F32.E4M3.E4M3 R24, gdesc[UR8], R24, gsb0 ;  /* 0x03e00000081879f3 */ /* 0x000fe60008000818 */
[----:B------:R-:W-:Y:S02]  /*31f0*/  WARPGROUP.DEPBAR.LE gsb0, 0x1 ;  /* 0x00008000000079c5 */ /* 0x000fe40000010100 */
[----:B------:R-:W-:Y:S05]  /*3200*/  @!P0 BRA `(.L_x_28) ;  /* 0x0000000c00808947 */ /* 0x000fea0003800000 */
[----:B------:R-:W-:Y:S02]  /*3210*/  WARPGROUP.DEPBAR.LE gsb0, 0x0 ;  /* 0x00008000000079c5 */ /* 0x000fe40000010000 */
[----:B------:R-:W-:-:S01]  /*3220*/  FADD R226, R24, R226 ;  /* 0x000000e218e27221 */ /* 0x000fc20000000000 */
[----:B------:R-:W-:Y:S01]  /*3230*/  FADD R225, R25, R225 ;  /* 0x000000e119e17221 */ /* 0x000fe20000000000 */
[----:B------:R1:W-:Y:S01]  /*3240*/  STL [R1+0x90], R227 ;  /* 0x000090e301007387 */ /* 0x0003e20000100800 */
[----:B------:R-:W-:-:S01]  /*3250*/  FADD R224, R26, R224 ;  /* 0x000000e01ae07221 */ /* 0x000fc20000000000 */
[----:B------:R-:W-:Y:S01]  /*3260*/  FADD R223, R27, R223 ;  /* 0x000000df1bdf7221 */ /* 0x000fe20000000000 */
[----:B------:R-:W-:-:S01]  /*3270*/  FADD R222, R28, R222 ;  /* 0x000000de1cde7221 */ /* 0x000fc20000000000 */
[----:B------:R-:W-:Y:S01]  /*3280*/  FADD R221, R29, R221 ;  /* 0x000000dd1ddd7221 */ /* 0x000fe20000000000 */
[----:B-1----:R-:W3:Y:S04]  /*3290*/  LDL.LU R227, [R1+0x30] ;  /* 0x0000300001e37983 */ /* 0x002ee80000300800 */
[----:B------:R1:W-:Y:S01]  /*32a0*/  STL [R1+0x94], R226 ;  /* 0x000094e201007387 */ /* 0x0003e20000100800 */
[----:B------:R-:W-:-:S01]  /*32b0*/  FADD R220, R30, R220 ;  /* 0x000000dc1edc7221 */ /* 0x000fc20000000000 */
[----:B------:R-:W-:-:S02]  /*32c0*/  FADD R219, R31, R219 ;  /* 0x000000db1fdb7221 */ /* 0x000fc40000000000 */
[----:B-1----:R-:W4:Y:S04]  /*32d0*/  LDL.LU R226, [R1+0x2c] ;  /* 0x00002c0001e27983 */ /* 0x002f280000300800 */
[----:B------:R1:W-:Y:S01]  /*32e0*/  STL [R1+0x98], R225 ;  /* 0x000098e101007387 */ /* 0x0003e20000100800 */
[----:B------:R-:W-:-:S03]  /*32f0*/  FADD R218, R32, R218 ;  /* 0x000000da20da7221 */ /* 0x000fc60000000000 */
[----:B-1----:R-:W2:Y:S04]  /*3300*/  LDL.LU R225, [R1+0x28] ;  /* 0x0000280001e17983 */ /* 0x002ea80000300800 */
        /* <DEDUP_REMOVED lines=9> */
[----:B------:R1:W-:Y:S04]  /*33a0*/  STL [R1+0xa8], R221 ;  /* 0x0000a8dd01007387 */ /* 0x0003e80000100800 */
        /* <DEDUP_REMOVED lines=12> */
[----:B-1----:R-:W2:Y:S01]  /*3470*/  LDL.LU R215, [R1] ;  /* 0x0000000001d77983 */ /* 0x002ea20000300800 */
[----:B------:R-:W-:-:S01]  /*3480*/  FADD R214, R36, R214 ;  /* 0x000000d624d67221 */ /* 0x000fc20000000000 */
[----:B------:R-:W-:Y:S01]  /*3490*/  FADD R213, R37, R213 ;  /* 0x000000d525d57221 */ /* 0x000fe20000000000 */
[----:B------:R-:W-:-:S01]  /*34a0*/  FADD R212, R38, R212 ;  /* 0x000000d426d47221 */ /* 0x000fc20000000000 */
[----:B------:R-:W-:Y:S01]  /*34b0*/  FADD R211, R39, R211 ;  /* 0x000000d327d37221 */ /* 0x000fe20000000000 */
[----:B------:R-:W-:-:S01]  /*34c0*/  FADD R210, R40, R210 ;  /* 0x000000d228d27221 */ /* 0x000fc20000000000 */
[----:B------:R-:W-:Y:S01]  /*34d0*/  STL [R1+0xc4], R214 ;  /* 0x0000c4d601007387 */ /* 0x000fe20000100800 */
        /* <DEDUP_REMOVED lines=11> */
[----:B------:R1:W-:Y:S01]  /*3590*/  STL [R1+0xd0], R211 ;  /* 0x0000d0d301007387 */ /* 0x0003e20000100800 */
[----:B------:R-:W-:-:S01]  /*35a0*/  FADD R200, R50, R200 ;  /* 0x000000c832c87221 */ /* 0x000fc20000000000 */
[----:B------:R-:W-:Y:S01]  /*35b0*/  FADD R199, R51, R199 ;  /* 0x000000c733c77221 */ /* 0x000fe20000000000 */
        /* <DEDUP_REMOVED lines=69> */
[----:B-----5:R-:W-:Y:S01]  /*3a10*/  FADD R0, R121, R0 ;  /* 0x0000000079007221 */ /* 0x020fe20000000000 */
[----:B---3--:R-:W-:-:S01]  /*3a20*/  FADD R227, R134, R227 ;  /* 0x000000e386e37221 */ /* 0x008fc20000000000 */
[----:B----4-:R-:W-:Y:S01]  /*3a30*/  FADD R226, R133, R226 ;  /* 0x000000e285e27221 */ /* 0x010fe20000000000 */
[----:B--2---:R-:W-:-:S01]  /*3a40*/  FADD R225, R132, R225 ;  /* 0x000000e184e17221 */ /* 0x004fc20000000000 */
        /* <DEDUP_REMOVED lines=9> */
[----:B------:R-:W-:-:S05]  /*3ae0*/  FADD R215, R122, R215 ;  /* 0x000000d77ad77221 */ /* 0x000fca0000000000 */
[----:B------:R2:W-:Y:S04]  /*3af0*/  STL [R1], R215 ;  /* 0x000000d701007387 */ /* 0x0005e80000100800 */
[----:B------:R3:W-:Y:S04]  /*3b00*/  STL [R1+0x4], R216 ;  /* 0x000004d801007387 */ /* 0x0007e80000100800 */
        /* <DEDUP_REMOVED lines=8> */
[----:B-1----:R-:W4:Y:S04]  /*3b90*/  LDL.LU R211, [R1+0x34] ;  /* 0x0000340001d37983 */ /* 0x002f280000300800 */
[----:B------:R1:W-:Y:S04]  /*3ba0*/  STL [R1+0x28], R225 ;  /* 0x000028e101007387 */ /* 0x0003e80000100800 */
[----:B------:R-:W4:Y:S04]  /*3bb0*/  LDL.LU R212, [R1+0x38] ;  /* 0x0000380001d47983 */ /* 0x000f280000300800 */
[----:B------:R1:W-:Y:S04]  /*3bc0*/  STL [R1+0x2c], R226 ;  /* 0x00002ce201007387 */ /* 0x0003e80000100800 */
[----:B------:R-:W4:Y:S04]  /*3bd0*/  LDL.LU R213, [R1+0x3c] ;  /* 0x00003c0001d57983 */ /* 0x000f280000300800 */
[----:B------:R1:W-:Y:S04]  /*3be0*/  STL [R1+0x30], R227 ;  /* 0x000030e301007387 */ /* 0x0003e80000100800 */
[----:B------:R-:W4:Y:S04]  /*3bf0*/  LDL.LU R214, [R1+0x40] ;  /* 0x0000400001d67983 */ /* 0x000f280000300800 */
[----:B--2---:R-:W2:Y:S04]  /*3c00*/  LDL.LU R215, [R1+0x44] ;  /* 0x0000440001d77983 */ /* 0x004ea80000300800 */
[----:B---3--:R-:W3:Y:S04]  /*3c10*/  LDL.LU R216, [R1+0x48] ;  /* 0x0000480001d87983 */ /* 0x008ee80000300800 */
[----:B----4-:R-:W4:Y:S04]  /*3c20*/  LDL.LU R217, [R1+0x4c] ;  /* 0x00004c0001d97983 */ /* 0x010f280000300800 */
[----:B0-----:R-:W4:Y:S04]  /*3c30*/  LDL.LU R218, [R1+0x50] ;  /* 0x0000500001da7983 */ /* 0x001f280000300800 */
[----:B------:R-:W4:Y:S04]  /*3c40*/  LDL.LU R219, [R1+0x54] ;  /* 0x0000540001db7983 */ /* 0x000f280000300800 */
[----:B------:R-:W4:Y:S04]  /*3c50*/  LDL.LU R220, [R1+0x58] ;  /* 0x0000580001dc7983 */ /* 0x000f280000300800 */
[----:B------:R-:W4:Y:S04]  /*3c60*/  LDL.LU R221, [R1+0x5c] ;  /* 0x00005c0001dd7983 */ /* 0x000f280000300800 */
[----:B------:R-:W4:Y:S04]  /*3c70*/  LDL.LU R222, [R1+0x60] ;  /* 0x0000600001de7983 */ /* 0x000f280000300800 */
[----:B------:R-:W4:Y:S04]  /*3c80*/  LDL.LU R223, [R1+0x64] ;  /* 0x0000640001df7983 */ /* 0x000f280000300800 */
[----:B------:R-:W4:Y:S04]  /*3c90*/  LDL.LU R224, [R1+0x68] ;  /* 0x0000680001e07983 */ /* 0x000f280000300800 */
[----:B-1----:R-:W4:Y:S04]  /*3ca0*/  LDL.LU R225, [R1+0x6c] ;  /* 0x00006c0001e17983 */ /* 0x002f280000300800 */
[----:B------:R-:W4:Y:S04]  /*3cb0*/  LDL.LU R226, [R1+0x70] ;  /* 0x0000700001e27983 */ /* 0x000f280000300800 */
[----:B------:R-:W4:Y:S01]  /*3cc0*/  LDL.LU R227, [R1+0x74] ;  /* 0x0000740001e37983 */ /* 0x000f220000300800 */
[----:B------:R-:W-:-:S05]  /*3cd0*/  FADD R211, R135, R211 ;  /* 0x000000d387d37221 */ /* 0x000fca0000000000 */
[----:B------:R0:W-:Y:S01]  /*3ce0*/  STL [R1+0x34], R211 ;  /* 0x000034d301007387 */ /* 0x0001e20000100800 */
[----:B------:R-:W-:-:S03]  /*3cf0*/  FADD R212, R136, R212 ;  /* 0x000000d488d47221 */ /* 0x000fc60000000000 */
[----:B0-----:R1:W5:Y:S01]  /*3d00*/  LDL.LU R211, [R1+0xd0] ;  /* 0x0000d00001d37983 */ /* 0x0013620000300800 */
[----:B------:R-:W-:-:S03]  /*3d10*/  FADD R213, R137, R213 ;  /* 0x000000d589d57221 */ /* 0x000fc60000000000 */
[----:B------:R0:W-:Y:S01]  /*3d20*/  STL [R1+0x38], R212 ;  /* 0x000038d401007387 */ /* 0x0001e20000100800 */
[----:B------:R-:W-:-:S01]  /*3d30*/  FADD R214, R138, R214 ;  /* 0x000000d68ad67221 */ /* 0x000fc20000000000 */
[----:B--2---:R-:W-:Y:S02]  /*3d40*/  FADD R215, R139, R215 ;  /* 0x000000d78bd77221 */ /* 0x004fe40000000000 */
[----:B0-----:R1:W5:Y:S01]  /*3d50*/  LDL.LU R212, [R1+0xcc] ;  /* 0x0000cc0001d47983 */ /* 0x0013620000300800 */
[----:B---3--:R-:W-:-:S03]  /*3d60*/  FADD R216, R140, R216 ;  /* 0x000000d88cd87221 */ /* 0x008fc60000000000 */
[----:B------:R0:W-:Y:S01]  /*3d70*/  STL [R1+0x3c], R213 ;  /* 0x00003cd501007387 */ /* 0x0001e20000100800 */
[----:B----4-:R-:W-:-:S03]  /*3d80*/  FADD R217, R141, R217 ;  /* 0x000000d98dd97221 */ /* 0x010fc60000000000 */
[----:B0-----:R1:W5:Y:S01]  /*3d90*/  LDL.LU R213, [R1+0xc8] ;  /* 0x0000c80001d57983 */ /* 0x0013620000300800 */
[----:B------:R-:W-:-:S03]  /*3da0*/  FADD R218, R142, R218 ;  /* 0x000000da8eda7221 */ /* 0x000fc60000000000 */
[----:B------:R0:W-:Y:S01]  /*3db0*/  STL [R1+0x40], R214 ;  /* 0x000040d601007387 */ /* 0x0001e20000100800 */
[----:B------:R-:W-:-:S01]  /*3dc0*/  FADD R219, R143, R219 ;  /* 0x000000db8fdb7221 */ /* 0x000fc20000000000 */
[----:B------:R-:W-:Y:S02]  /*3dd0*/  FADD R220, R144, R220 ;  /* 0x000000dc90dc7221 */ /* 0x000fe40000000000 */
[----:B0-----:R1:W5:Y:S04]  /*3de0*/  LDL.LU R214, [R1+0xc4] ;  /* 0x0000c40001d67983 */ /* 0x0013680000300800 */
[----:B------:R0:W-:Y:S01]  /*3df0*/  STL [R1+0x44], R215 ;  /* 0x000044d701007387 */ /* 0x0001e20000100800 */
[----:B------:R-:W-:-:S01]  /*3e00*/  FADD R221, R145, R221 ;  /* 0x000000dd91dd7221 */ /* 0x000fc20000000000 */
[----:B------:R-:W-:-:S02]  /*3e10*/  FADD R222, R146, R222 ;  /* 0x000000de92de7221 */ /* 0x000fc40000000000 */
[----:B0-----:R1:W5:Y:S04]  /*3e20*/  LDL.LU R215, [R1+0xc0] ;  /* 0x0000c00001d77983 */ /* 0x0013680000300800 */
[----:B------:R0:W-:Y:S01]  /*3e30*/  STL [R1+0x48], R216 ;  /* 0x000048d801007387 */ /* 0x0001e20000100800 */
[----:B------:R-:W-:-:S03]  /*3e40*/  FADD R223, R147, R223 ;  /* 0x000000df93df7221 */ /* 0x000fc60000000000 */
        /* <DEDUP_REMOVED lines=13> */
[----:B------:R0:W-:Y:S04]  /*3f20*/  STL [R1+0x5c], R221 ;  /* 0x00005cdd01007387 */ /* 0x0001e80000100800 */
        /* <DEDUP_REMOVED lines=12> */
[----:B0-----:R1:W5:Y:S01]  /*3ff0*/  LDL.LU R227, [R1+0x90] ;  /* 0x0000900001e37983 */ /* 0x0013620000300800 */
[----:B------:R-:W-:-:S05]  /*4000*/  UMOV UR6, URZ ;  /* 0x0000003f00067c82 */ /* 0x000fca0008000000 */
.L_x_28:
[----:B------:R-:W-:Y:S05]  /*4010*/  @!P1 BRA `(.L_x_29) ;  /* 0x0000000000049947 */ /* 0x000fea0003800000 */
[----:B------:R-:W-:Y:S01]  /*4020*/  BPT.TRAP 0x1 ;  /* 0x000000040000795c */ /* 0x000fe20000300000 */
.L_x_29:
[----:B------:R3:W-:Y:S04]  /*4030*/  STL [R1+0x94], R2 ;  /* 0x0000940201007387 */ /* 0x0007e80000100800 */
[----:B---3--:R-:W3:Y:S04]  /*4040*/  LDL R2, [R1+0x78] ;  /* 0x0000780001027983 */ /* 0x008ee80000100800 */
[----:B-----5:R4:W-:Y:S04]  /*4050*/  STL [R1+0x90], R0 ;  /* 0x0000900001007387 */ /* 0x0209e80000100800 */
[----:B----4-:R-:W4:Y:S01]  /*4060*/  LDL R0, [R1+0x7c] ;  /* 0x00007c0001007983 */ /* 0x010f220000100800 */
[----:B0-----:R-:W-:Y:S01]  /*4070*/  IMAD.U32 R229, RZ, RZ, UR19 ;  /* 0x00000013ffe57e24 */ /* 0x001fe2000f8e00ff */
[----:B---3--:R-:W-:-:S02]  /*4080*/  ISETP.NE.AND P0, PT, R2, RZ, PT ;  /* 0x000000ff0200720c */ /* 0x008fc40003f05270 */
[----:B------:R0:W5:Y:S11]  /*4090*/  LDL.LU R2, [R1+0x94] ;  /* 0x0000940001027983 */ /* 0x0001760000300800 */
[----:B------:R-:W-:-:S05]  /*40a0*/  @P0 LEA R229, R229, UR14, 0x3 ;  /* 0x0000000ee5e50c11 */ /* 0x000fca000f8e18ff */
[----:B------:R-:W-:-:S05]  /*40b0*/  @P0 VIADD R229, R229, 0x20 ;  /* 0x00000020e5e50836 */ /* 0x000fca0000000000 */
[----:B----4-:R-:W-:Y:S02]  /*40c0*/  @P0 PRMT R229, R0, 0x654, R229 ;  /* 0x0000065400e50816 */ /* 0x010fe400000000e5 */
[----:B------:R0:W5:Y:S01]  /*40d0*/  LDL.LU R0, [R1+0x90] ;  /* 0x0000900001007983 */ /* 0x0001620000300800 */
[----:B------:R-:W-:Y:S01]  /*40e0*/  UISETP.GT.U32.AND UP0, UPT, UR13, 0x1, UPT ;  /* 0x000000010d00788c */ /* 0x000fe2000bf04070 */
[----:B------:R0:W-:Y:S05]  /*40f0*/  @P0 SYNCS.ARRIVE.TRANS64.RED.A1T0 RZ, [R229+URZ], RZ ;  /* 0x000000ffe5ff09a7 */ /* 0x0001ea000810043f */
[----:B------:R-:W-:-:S13]  /*4100*/  PLOP3.LUT P0, PT, PT, PT, UP0, 0x80, 0x0 ;  /* 0x000000000000781c */ /* 0x000fda0003f0f008 */
[----:B0-----:R-:W-:Y:S05]  /*4110*/  @P0 BRA `(.L_x_30) ;  /* 0x0000000000040947 */ /* 0x001fea0003800000 */
[----:B------:R-:W-:Y:S01]  /*4120*/  BPT.TRAP 0x1 ;  /* 0x000000040000795c */ /* 0x000fe20000300000 */
.L_x_30:
[----:B------:R-:W-:Y:S01]  /*4130*/  UIADD3 UR18, UR18, 0x1, URZ ;  /* 0x0000000112127890 */ /* 0x000fe2000fffe03f */
[C---:B------:R-:W-:Y:S01]  /*4140*/  ISETP.GT.AND P0, PT, R228.reuse, 0x1, PT ;  /* 0x00000001e400780c */ /* 0x040fe20003f04270 */
[----:B------:R-:W-:Y:S01]  /*4150*/  UIADD3 UR19, UR19, 0x1, URZ ;  /* 0x0000000113137890 */ /* 0x000fe2000fffe03f */
[----:B------:R-:W-:Y:S01]  /*4160*/  VIADD R228, R228, 0xffffffff ;  /* 0xffffffffe4e47836 */ /* 0x000fe20000000000 */
[----:B------:R-:W-:Y:S02]  /*4170*/  UISETP.NE.AND UP0, UPT, UR18, 0x4, UPT ;  /* 0x000000041200788c */ /* 0x000fe4000bf05270 */
[----:B------:R-:W-:Y:S02]  /*4180*/  UISETP.NE.AND UP1, UPT, UR19, 0x4, UPT ;  /* 0x000000041300788c */ /* 0x000fe4000bf25270 */
[----:B------:R-:W-:Y:S02]  /*4190*/  USEL UR8, URZ, 0x1, UP0 ;  /* 0x000000013f087887 */ /* 0x000fe40008000000 */
[----:B------:R-:W-:-:S02]  /*41a0*/  USEL UR18, UR18, URZ, UP0 ;  /* 0x0000003f12127287 */ /* 0x000fc40008000000 */
[----:B------:R-:W-:Y:S02]  /*41b0*/  USEL UR19, UR19, URZ, UP1 ;  /* 0x0000003f13137287 */ /* 0x000fe40008800000 */
[----:B------:R-:W-:Y:S01]  /*41c0*/  LOP3.LUT R227, R227, UR8, RZ, 0x3c, !PT ;  /* 0x00000008e3e37c12 */ /* 0x000fe2000f8e3cff */
[----:B------:R-:W-:Y:S01]  /*41d0*/  UMOV UR8, 0x1 ;  /* 0x0000000100087882 */ /* 0x000fe20000000000 */
[----:B------:R-:W-:Y:S08]  /*41e0*/  @P0 BRA `(.L_x_31) ;  /* 0xffffffec00680947 */ /* 0x000ff0000383ffff */
.L_x_23:
[----:B------:R-:W-:-:S04]  /*41f0*/  UISETP.NE.AND UP0, UPT, UR6, URZ, UPT ;  /* 0x0000003f0600728c */ /* 0x000fc8000bf05270 */
[----:B------:R-:W-:-:S06]  /*4200*/  USEL UR6, URZ, 0x1, !UP0 ;  /* 0x000000013f067887 */ /* 0x000fcc000c000000 */
[----:B------:R-:W-:-:S13]  /*4210*/  ISETP.NE.AND P0, PT, RZ, UR6, PT ;  /* 0x00000006ff007c0c */ /* 0x000fda000bf05270 */
[----:B------:R-:W-:Y:S05]  /*4220*/  @!P0 BRA `(.L_x_32) ;  /* 0x0000000c00dc8947 */ /* 0x000fea0003800000 */
[----:B------:R-:W3:Y:S04]  /*4230*/  LDL.LU R227, [R1+0x74] ;  /* 0x0000740001e37983 */ /* 0x000ee80000300800 */
[----:B---3--:R0:W-:Y:S04]  /*4240*/  STL [R1+0x90], R227 ;  /* 0x000090e301007387 */ /* 0x0081e80000100800 */
[----:B0-----:R-:W3:Y:S04]  /*4250*/  LDL.LU R227, [R1+0x70] ;  /* 0x0000700001e37983 */ /* 0x001ee80000300800 */
        /* <DEDUP_REMOVED lines=55> */
[----:B0-----:R-:W3:Y:S01]  /*45d0*/  LDL.LU R227, [R1] ;  /* 0x0000000001e37983 */ /* 0x001ee20000300800 */
[----:B------:R-:W-:-:S02]  /*45e0*/  WARPGROUP.DEPBAR.LE gsb0, 0x0 ;  /* 0x00008000000079c5 */ /* 0x000fc40000010000 */
[----:B------:R-:W-:Y:S01]  /*45f0*/  FADD R226, R24, R226 ;  /* 0x000000e218e27221 */ /* 0x000fe20000000000 */
        /* <DEDUP_REMOVED lines=95> */
[----:B-----5:R-:W-:Y:S01]  /*4bf0*/  FADD R2, R120, R2 ;  /* 0x0000000278027221 */ /* 0x020fe20000000000 */
[----:B------:R-:W-:Y:S01]  /*4c00*/  FADD R0, R121, R0 ;  /* 0x0000000079007221 */ /* 0x000fe20000000000 */
[----:B---3--:R-:W-:-:S05]  /*4c10*/  FADD R227, R122, R227 ;  /* 0x000000e37ae37221 */ /* 0x008fca0000000000 */
[----:B------:R0:W-:Y:S04]  /*4c20*/  STL [R1], R227 ;  /* 0x000000e301007387 */ /* 0x0001e80000100800 */
[----:B0-----:R-:W3:Y:S02]  /*4c30*/  LDL.LU R227, [R1+0x100] ;  /* 0x0001000001e37983 */ /* 0x001ee40000300800 */
[----:B---3--:R-:W-:-:S05]  /*4c40*/  FADD R227, R123, R227 ;  /* 0x000000e37be37221 */ /* 0x008fca0000000000 */
[----:B------:R0:W-:Y:S04]  /*4c50*/  STL [R1+0x4], R227 ;  /* 0x000004e301007387 */ /* 0x0001e80000100800 */
        /* <DEDUP_REMOVED lines=83> */
[----:B------:R0:W-:Y:S02]  /*5190*/  STL [R1+0x74], R227 ;  /* 0x000074e301007387 */ /* 0x0001e40000100800 */
.L_x_32:
[----:B------:R-:W-:Y:S02]  /*51a0*/  WARPGROUP.DEPBAR.LE gsb0, 0x0 ;  /* 0x00008000000079c5 */ /* 0x000fe40000010000 */
[----:B------:R-:W3:Y:S02]  /*51b0*/  LDC R24, c[0x0][0x28c] ;  /* 0x0000a300ff187b82 */ /* 0x000ee40000000800 */
[----:B---3--:R-:W-:-:S13]  /*51c0*/  ISETP.GE.AND P0, PT, R24, 0x1, PT ;  /* 0x000000011800780c */ /* 0x008fda0003f06270 */
[----:B------:R-:W-:Y:S05]  /*51d0*/  @!P0 BRA `(.L_x_33) ;  /* 0x0000000000608947 */ /* 0x000fea0003800000 */
[----:B------:R-:W-:-:S06]  /*51e0*/  UISETP.NE.AND UP0, UPT, UR23, 0x3, UPT ;  /* 0x000000031700788c */ /* 0x000fcc000bf05270 */
[----:B------:R-:W-:-:S13]  /*51f0*/  PLOP3.LUT P0, PT, PT, PT, UP0, 0x80, 0x0 ;  /* 0x000000000000781c */ /* 0x000fda0003f0f008 */
[----:B------:R-:W-:Y:S05]  /*5200*/  @!P0 BRA `(.L_x_34) ;  /* 0x0000000000048947 */ /* 0x000fea0003800000 */
[----:B------:R-:W-:Y:S01]  /*5210*/  BPT.TRAP 0x1 ;  /* 0x000000040000795c */ /* 0x000fe20000300000 */
.L_x_34:
[----:B-----5:R3:W-:Y:S04]  /*5220*/  STL [R1+0x90], R0 ;  /* 0x0000900001007387 */ /* 0x0207e80000100800 */
[----:B0-----:R-:W4:Y:S04]  /*5230*/  LDL R227, [R1+0x7c] ;  /* 0x00007c0001e37983 */ /* 0x001f280000100800 */
[----:B---3--:R-:W3:Y:S01]  /*5240*/  LDL R0, [R1+0x78] ;  /* 0x0000780001007983 */ /* 0x008ee20000100800 */
[----:B------:R-:W-:Y:S01]  /*5250*/  UISETP.LT.AND UP1, UPT, UR12, 0x1, UPT ;  /* 0x000000010c00788c */ /* 0x000fe2000bf21270 */
[----:B------:R-:W-:Y:S01]  /*5260*/  IMAD.U32 R25, RZ, RZ, UR14 ;  /* 0x0000000eff197e24 */ /* 0x000fe2000f8e00ff */
[----:B---3--:R-:W-:-:S02]  /*5270*/  ISETP.NE.AND P0, PT, R0, RZ, PT ;  /* 0x000000ff0000720c */ /* 0x008fc40003f05270 */
[----:B------:R3:W5:Y:S11]  /*5280*/  LDL.LU R0, [R1+0x90] ;  /* 0x0000900001007983 */ /* 0x0007760000300800 */
[----:B------:R-:W-:-:S05]  /*5290*/  VOTEU.ANY UP0, P0 ;  /* 0x00000000003f7886 */ /* 0x000fca0000000100 */
[----:B------:R-:W-:-:S04]  /*52a0*/  @UP0 USEL UR6, UR12, 0x1, UP1 ;  /* 0x000000010c060887 */ /* 0x000fc80008800000 */
[----:B------:R-:W-:-:S06]  /*52b0*/  @UP0 UIADD3 UR6, UR5, UR12, -UR6 ;  /* 0x0000000c05060290 */ /* 0x000fcc000fffe806 */
[----:B------:R-:W-:-:S04]  /*52c0*/  IMAD.U32 R24, RZ, RZ, UR6 ;  /* 0x00000006ff187e24 */ /* 0x000fc8000f8e00ff */
[----:B------:R-:W-:-:S05]  /*52d0*/  @P0 IMAD.SHL.U32 R24, R24, 0x8, RZ ;  /* 0x0000000818180824 */ /* 0x000fca00078e00ff */
[----:B------:R-:W-:Y:S01]  /*52e0*/  @P0 LOP3.LUT R24, R24, 0x18, RZ, 0xc0, !PT ;  /* 0x0000001818180812 */ /* 0x000fe200078ec0ff */
[----:B------:R-:W-:-:S03]  /*52f0*/  UISETP.GT.U32.AND UP0, UPT, UR13, 0x1, UPT ;  /* 0x000000010d00788c */ /* 0x000fc6000bf04070 */
[----:B------:R-:W-:-:S04]  /*5300*/  @P0 IADD3 R24, R25, 0x20, R24 ;  /* 0x0000002019180810 */ /* 0x000fc80007ffe018 */
[----:B----4-:R-:W-:-:S04]  /*5310*/  @P0 PRMT R24, R227, 0x654, R24 ;  /* 0x00000654e3180816 */ /* 0x010fc80000000018 */
[----:B------:R3:W-:Y:S01]  /*5320*/  @P0 SYNCS.ARRIVE.TRANS64.RED.A1T0 RZ, [R24+URZ], RZ ;  /* 0x000000ff18ff09a7 */ /* 0x0007e2000810043f */
[----:B------:R-:W-:-:S13]  /*5330*/  PLOP3.LUT P0, PT, PT, PT, UP0, 0x80, 0x0 ;  /* 0x000000000000781c */ /* 0x000fda0003f0f008 */
[----:B---3--:R-:W-:Y:S05]  /*5340*/  @P0 BRA `(.L_x_33) ;  /* 0x0000000000040947 */ /* 0x008fea0003800000 */
[----:B------:R-:W-:Y:S01]  /*5350*/  BPT.TRAP 0x1 ;  /* 0x000000040000795c */ /* 0x000fe20000300000 */
.L_x_33:
[----:B-----5:R3:W-:Y:S01]  /*5360*/  STL [R1+0x94], R2 ;  /* 0x0000940201007387 */ /* 0x0207e20000100800 */
[----:B------:R-:W4:Y:S01]  /*5370*/  LDC R28, c[0x0][0x288] ;  /* 0x0000a200ff1c7b82 */ /* 0x000f220000000800 */
[----:B------:R-:W-:Y:S02]  /*5380*/  ULDC UR6, c[0x0][0x284] ;  /* 0x0000a10000067ab9 */ /* 0x000fe40000000800 */
[----:B------:R0:W-:Y:S01]  /*5390*/  STL [R1+0x90], R0 ;  /* 0x0000900001007387 */ /* 0x0001e20000100800 */
[----:B---3--:R-:W3:Y:S03]  /*53a0*/  S2R R2, SR_TID.X ;  /* 0x0000000000027919 */ /* 0x008ee60000002100 */
[----:B0-----:R-:W2:Y:S04]  /*53b0*/  LDL.LU R0, [R1+0x8c] ;  /* 0x00008c0001007983 */ /* 0x001ea80000300800 */
[----:B------:R-:W4:Y:S01]  /*53c0*/  LDL.LU R227, [R1+0x88] ;  /* 0x0000880001e37983 */ /* 0x000f220000300800 */
[----:B---3--:R-:W-:-:S02]  /*53d0*/  SHF.R.U32.HI R24, RZ, 0x2, R2 ;  /* 0x00000002ff187819 */ /* 0x008fc40000011602 */
[----:B------:R-:W-:Y:S02]  /*53e0*/  SHF.R.U32.HI R27, RZ, 0x7, R2 ;  /* 0x00000007ff1b7819 */ /* 0x000fe40000011602 */
[----:B------:R-:W-:Y:S02]  /*53f0*/  LOP3.LUT R26, R2, 0x60, RZ, 0xc0, !PT ;  /* 0x00000060021a7812 */ /* 0x000fe400078ec0ff */
[----:B------:R-:W-:Y:S02]  /*5400*/  LOP3.LUT R25, R24, 0x7, RZ, 0xc0, !PT ;  /* 0x0000000718197812 */ /* 0x000fe400078ec0ff */
[----:B------:R-:W-:Y:S02]  /*5410*/  LOP3.LUT R24, R27, 0x1, RZ, 0xc0, !PT ;  /* 0x000000011b187812 */ /* 0x000fe400078ec0ff */
[----:B------:R-:W-:-:S03]  /*5420*/  SHF.R.U32.HI R26, RZ, 0x1, R26 ;  /* 0x00000001ff1a7819 */ /* 0x000fc6000001161a */
[----:B------:R-:W-:Y:S01]  /*5430*/  IMAD.SHL.U32 R30, R24, 0x40, RZ ;  /* 0x00000040181e7824 */ /* 0x000fe200078e00ff */
[----:B------:R-:W-:-:S04]  /*5440*/  IADD3 R27, RZ, -R26, -R25 ;  /* 0x8000001aff1b7210 */ /* 0x000fc80007ffe819 */
[----:B------:R-:W-:Y:S01]  /*5450*/  LOP3.LUT R25, R30, 0x40, R25, 0xe2, !PT ;  /* 0x000000401e197812 */ /* 0x000fe200078ee219 */
[----:B------:R-:W-:Y:S01]  /*5460*/  IMAD R29, R24, -0x40, R27 ;  /* 0xffffffc0181d7824 */ /* 0x000fe200078e021b */
[C---:B------:R-:W-:Y:S01]  /*5470*/  LOP3.LUT R24, R2.reuse, 0x3, RZ, 0xc0, !PT ;  /* 0x0000000302187812 */ /* 0x040fe200078ec0ff */
[----:B------:R-:W-:Y:S02]  /*5480*/  IMAD.SHL.U32 R27, R2, 0x2, RZ ;  /* 0x00000002021b7824 */ /* 0x000fe400078e00ff */
[----:B------:R0:W5:Y:S01]  /*5490*/  LDL.LU R2, [R1+0x94] ;  /* 0x0000940001027983 */ /* 0x0001620000300800 */
[C---:B--2---:R-:W-:Y:S02]  /*54a0*/  IMAD.SHL.U32 R30, R0.reuse, 0x80, RZ ;  /* 0x00000080001e7824 */ /* 0x044fe400078e00ff */
[----:B------:R-:W-:Y:S02]  /*54b0*/  IMAD.WIDE R32, R0, 0x80, RZ ;  /* 0x0000008000207825 */ /* 0x000fe400078e02ff */
[----:B------:R0:W5:Y:S02]  /*54c0*/  LDL.LU R0, [R1+0x90] ;  /* 0x0000900001007983 */ /* 0x0001640000300800 */
[----:B----4-:R-:W-:-:S05]  /*54d0*/  IMAD.SHL.U32 R35, R227, 0x100, RZ ;  /* 0x00000100e3237824 */ /* 0x010fca00078e00ff */
[----:B------:R-:W-:-:S04]  /*54e0*/  ISETP.GE.AND P0, PT, R35, R28, PT ;  /* 0x0000001c2300720c */ /* 0x000fc80003f06270 */
[----:B------:R-:W-:Y:S01]  /*54f0*/  ISETP.GE.OR P0, PT, R30, UR6, P0 ;  /* 0x000000061e007c0c */ /* 0x000fe20008706670 */
[----:B------:R-:W-:Y:S01]  /*5500*/  IMAD R24, R24, -0x2, R28 ;  /* 0xfffffffe18187824 */ /* 0x000fe200078e021c */
[----:B------:R-:W-:Y:S02]  /*5510*/  LOP3.LUT R27, R27, 0x6, RZ, 0xc0, !PT ;  /* 0x000000061b1b7812 */ /* 0x000fe400078ec0ff */
[----:B------:R-:W-:Y:S01]  /*5520*/  IADD3 R38, -R30, UR6, R29 ;  /* 0x000000061e267c10 */ /* 0x000fe2000fffe11d */
[----:B------:R-:W-:Y:S01]  /*5530*/  IMAD.IADD R35, R24, 0x1, -R35 ;  /* 0x0000000118237824 */ /* 0x000fe200078e0a23 */
[----:B------:R-:W-:Y:S01]  /*5540*/  PRMT R28, R27, 0x6540, R227 ;  /* 0x000065401b1c7816 */ /* 0x000fe200000000e3 */
[----:B------:R-:W-:Y:S01]  /*5550*/  IMAD.MOV.U32 R34, RZ, RZ, -0x1 ;  /* 0xffffffffff227424 */ /* 0x000fe200078e00ff */
[----:B------:R-:W-:-:S05]  /*5560*/  LOP3.LUT R39, R32, R25, R26, 0xfe, !PT ;  /* 0x0000001920277212 */ /* 0x000fca00078efe1a */
[----:B0-----:R-:W-:Y:S05]  /*5570*/  @P0 BRA `(.L_x_35) ;  /* 0x0000008c00bc0947 */ /* 0x001fea0003800000 */
[----:B------:R-:W0:Y:S01]  /*5580*/  LDC.64 R26, c[0x0][0x5c8] ;  /* 0x00017200ff1a7b82 */ /* 0x000e220000000a00 */
[----:B------:R-:W-:Y:S01]  /*5590*/  USHF.R.S32.HI UR7, URZ, 0x1f, UR22 ;  /* 0x0000001f3f077899 */ /* 0x000fe20008011416 */
[--C-:B------:R-:W-:Y:S01]  /*55a0*/  SHF.R.S32.HI R29, RZ, 0x1f, R28.reuse ;  /* 0x0000001fff1d7819 */ /* 0x100fe2000001141c */
[----:B------:R-:W-:Y:S01]  /*55b0*/  ULDC.64 UR8, c[0x0][0x5d0] ;  /* 0x0001740000087ab9 */ /* 0x000fe20000000a00 */
[----:B------:R-:W-:Y:S01]  /*55c0*/  BSSY B0, `(.L_x_35) ;  /* 0x00008ea000007945 */ /* 0x000fe20003800000 */
[----:B------:R-:W-:Y:S02]  /*55d0*/  UIMAD UR6, UR7, UR8, URZ ;  /* 0x00000008070672a4 */ /* 0x000fe4000f8e023f */
[----:B------:R-:W-:Y:S02]  /*55e0*/  IMAD.U32 R25, RZ, RZ, UR8 ;  /* 0x00000008ff197e24 */ /* 0x000fe4000f8e00ff */
[----:B------:R-:W-:Y:S02]  /*55f0*/  UIMAD UR6, UR22, UR9, UR6 ;  /* 0x00000009160672a4 */ /* 0x000fe4000f8e0206 */
[----:B------:R-:W-:Y:S01]  /*5600*/  IMAD.WIDE.U32 R24, R25, UR22, R28 ;  /* 0x0000001619187c25 */ /* 0x000fe2000f8e001c */
[----:B------:R-:W-:-:S03]  /*5610*/  ULDC.64 UR8, c[0x0][0x5c0] ;  /* 0x0001700000087ab9 */ /* 0x000fc60000000a00 */
[----:B------:R-:W-:Y:S02]  /*5620*/  VIADD R25, R25, UR6 ;  /* 0x0000000619197c36 */ /* 0x000fe40008000000 */
[-C--:B0-----:R-:W-:Y:S02]  /*5630*/  IMAD R30, R33, R26.reuse, RZ ;  /* 0x0000001a211e7224 */ /* 0x081fe400078e02ff */
[----:B------:R-:W-:-:S04]  /*5640*/  IMAD.WIDE.U32 R24, R39, R26, R24 ;  /* 0x0000001a27187225 */ /* 0x000fc800078e0018 */
[----:B------:R-:W-:-:S04]  /*5650*/  IMAD R31, R39, R27, R30 ;  /* 0x0000001b271f7224 */ /* 0x000fc800078e021e */
[----:B------:R-:W-:Y:S01]  /*5660*/  IMAD.IADD R30, R25, 0x1, R31 ;  /* 0x00000001191e7824 */ /* 0x000fe200078e021f */
[----:B------:R-:W-:Y:S02]  /*5670*/  LEA R25, P0, R26, R24, 0x3 ;  /* 0x000000181a197211 */ /* 0x000fe400078018ff */
[----:B------:R-:W-:Y:S02]  /*5680*/  IADD3 R24, P1, R24, UR8, RZ ;  /* 0x0000000818187c10 */ /* 0x000fe4000ff3e0ff */
[----:B------:R-:W-:Y:S02]  /*5690*/  LEA.HI.X R27, R26, R30, R27, 0x3, P0 ;  /* 0x0000001e1a1b7211 */ /* 0x000fe400000f1c1b */
[----:B------:R-:W-:Y:S02]  /*56a0*/  FSETP.NEU.AND P0, PT, RZ, UR21, PT ;  /* 0x00000015ff007c0b */ /* 0x000fe4000bf0d000 */
[----:B------:R-:W-:Y:S02]  /*56b0*/  IADD3 R26, P3, R25, UR8, RZ ;  /* 0x00000008191a7c10 */ /* 0x000fe4000ff7e0ff */
[----:B------:R-:W-:-:S02]  /*56c0*/  IADD3.X R25, R30, UR9, RZ, P1, !PT ;  /* 0x000000091e197c10 */ /* 0x000fc40008ffe4ff */
[----:B------:R-:W-:-:S07]  /*56d0*/  IADD3.X R27, R27, UR9, RZ, P3, !PT ;  /* 0x000000091b1b7c10 */ /* 0x000fce0009ffe4ff */
[----:B------:R-:W-:Y:S05]  /*56e0*/  @!P0 BRA `(.L_x_36) ;  /* 0x0000006800dc8947 */ /* 0x000fea0003800000 */
[----:B------:R-:W-:Y:S01]  /*56f0*/  ULDC.64 UR8, c[0x0][0x5b8] ;  /* 0x00016e0000087ab9 */ /* 0x000fe20000000a00 */
[----:B------:R-:W-:Y:S01]  /*5700*/  ISETP.GE.AND P0, PT, R38, 0x1, PT ;  /* 0x000000012600780c */ /* 0x000fe20003f06270 */
[----:B------:R-:W-:Y:S02]  /*5710*/  UIMAD UR6, UR7, UR8, URZ ;  /* 0x00000008070672a4 */ /* 0x000fe4000f8e023f */
[----:B------:R-:W-:Y:S01]  /*5720*/  IMAD.U32 R31, RZ, RZ, UR8 ;  /* 0x00000008ff1f7e24 */ /* 0x000fe2000f8e00ff */
[----:B------:R-:W-:Y:S01]  /*5730*/  BSSY B1, `(.L_x_37) ;  /* 0x0000010000017945 */ /* 0x000fe20003800000 */
[----:B------:R-:W-:Y:S01]  /*5740*/  ISETP.LT.OR P4, PT, R35, 0x1, !P0 ;  /* 0x000000012300780c */ /* 0x000fe20004781670 */
[----:B------:R-:W-:Y:S02]  /*5750*/  UIMAD UR6, UR22, UR9, UR6 ;  /* 0x00000009160672a4 */ /* 0x000fe4000f8e0206 */
[----:B------:R-:W-:Y:S01]  /*5760*/  IMAD.WIDE.U32 R28, R31, UR22, R28 ;  /* 0x000000161f1c7c25 */ /* 0x000fe2000f8e001c */
[----:B------:R-:W-:-:S03]  /*5770*/  ULDC.64 UR8, c[0x0][0x5a8] ;  /* 0x00016a0000087ab9 */ /* 0x000fc60000000a00 */
[----:B------:R-:W-:Y:S02]  /*5780*/  IMAD.MOV.U32 R30, RZ, RZ, R28 ;  /* 0x000000ffff1e7224 */ /* 0x000fe400078e001c */
[----:B------:R-:W-:Y:S01]  /*5790*/  VIADD R31, R29, UR6 ;  /* 0x000000061d1f7c36 */ /* 0x000fe20008000000 */
[----:B------:R-:W-:Y:S02]  /*57a0*/  ULDC.64 UR6, c[0x0][0x5b0] ;  /* 0x00016c0000067ab9 */ /* 0x000fe40000000a00 */
[----:B------:R-:W-:Y:S02]  /*57b0*/  IMAD R36, R33, UR6, RZ ;  /* 0x0000000621247c24 */ /* 0x000fe4000f8e02ff */
[----:B------:R-:W-:-:S04]  /*57c0*/  IMAD.WIDE.U32 R28, R39, UR6, R30 ;  /* 0x00000006271c7c25 */ /* 0x000fc8000f8e001e */
[--C-:B------:R-:W-:Y:S01]  /*57d0*/  IMAD R37, R39, UR7, R36.reuse ;  /* 0x0000000727257c24 */ /* 0x100fe2000f8e0224 */
[----:B------:R-:W-:Y:S02]  /*57e0*/  IADD3 R28, P1, R28, UR8, RZ ;  /* 0x000000081c1c7c10 */ /* 0x000fe4000ff3e0ff */
[----:B------:R-:W-:Y:S02]  /*57f0*/  PRMT R36, RZ, 0x7610, R36 ;  /* 0x00007610ff247816 */ /* 0x000fe40000000024 */
[----:B------:R-:W-:Y:S01]  /*5800*/  IADD3.X R29, R29, UR9, R37, P1, !PT ;  /* 0x000000091d1d7c10 */ /* 0x000fe20008ffe425 */
[----:B------:R-:W-:Y:S08]  /*5810*/  @P4 BRA `(.L_x_38) ;  /* 0x0000000000044947 */ /* 0x000ff00003800000 */
[----:B------:R0:W5:Y:S02]  /*5820*/  LDG.E.U8 R36, desc[UR16][R28.64] ;  /* 0x000000101c247981 */ /* 0x000164000c1e1100 */
.L_x_38:
[----:B------:R-:W-:Y:S05]  /*5830*/  BSYNC B1 ;  /* 0x0000000000017941 */ /* 0x000fea0003800000 */
.L_x_37:
[----:B-----5:R-:W-:Y:S01]  /*5840*/  LOP3.LUT R36, R36, 0xff, RZ, 0xc0, !PT ;  /* 0x000000ff24247812 */ /* 0x020fe200078ec0ff */
[----:B------:R-:W-:Y:S01]  /*5850*/  BSSY B1, `(.L_x_39) ;  /* 0x000000b000017945 */ /* 0x000fe20003800000 */
[----:B------:R-:W-:Y:S02]  /*5860*/  ISETP.LT.OR P3, PT, R35, 0x2, !P0 ;  /* 0x000000022300780c */ /* 0x000fe40004761670 */
[----:B------:R-:W-:-:S05]  /*5870*/  F2FP.F16.E4M3.UNPACK_B R36, R36 ;  /* 0x00000024ff24723e */ /* 0x000fca00020006ff */
[----:B------:R-:W-:-:S05]  /*5880*/  HADD2.F32 R36, -RZ, R36.H0_H0 ;  /* 0x20000024ff247230 */ /* 0x000fca0000004100 */
[----:B------:R-:W-:Y:S01]  /*5890*/  FMUL R37, R36, UR21 ;  /* 0x0000001524257c20 */ /* 0x000fe20008400000 */
[----:B------:R-:W-:-:S03]  /*58a0*/  PRMT R36, RZ, 0x7610, R36 ;  /* 0x00007610ff247816 */ /* 0x000fc60000000024 */
[----:B------:R-:W-:-:S05]  /*58b0*/  FFMA R37, R226, UR20, R37 ;  /* 0x00000014e2257c23 */ /* 0x000fca0008000025 */
[----:B------:R-:W-:-:S05]  /*58c0*/  F2FP.SATFINITE.E4M3.F32.PACK_AB_MERGE_C R37, RZ, R37, RZ ;  /* 0x00000025ff25723e */ /* 0x000fca00048070ff */
[----:B------:R2:W-:Y:S01]  /*58d0*/  @!P4 STG.E.U8 desc[UR16][R24.64], R37 ;  /* 0x000000251800c986 */ /* 0x0005e2000c101110 */
[----:B------:R-:W-:Y:S05]  /*58e0*/  @P3 BRA `(.L_x_40) ;  /* 0x0000000000043947 */ /* 0x000fea0003800000 */
[----:B------:R3:W5:Y:S02]  /*58f0*/  LDG.E.U8 R36, desc[UR16][R28.64+0x1] ;  /* 0x000001101c247981 */ /* 0x000764000c1e1100 */
.L_x_40:
[----:B------:R-:W-:Y:S05]  /*5900*/  BSYNC B1 ;  /* 0x0000000000017941 */ /* 0x000fea0003800000 */
.L_x_39:
[----:B-----5:R-:W-:Y:S01]  /*5910*/  LOP3.LUT R36, R36, 0xff, RZ, 0xc0, !PT ;  /* 0x000000ff24247812 */ /* 0x020fe200078ec0ff */
[----:B------:R-:W-:Y:S01]  /*5920*/  BSSY B1, `(.L_x_41) ;  /* 0x0000013000017945 */ /* 0x000fe20003800000 */
[----:B--2---:R-:W-:Y:S02]  /*5930*/  IADD3 R37, P1, R39, 0x8, RZ ;  /* 0x0000000827257810 */ /* 0x004fe40007f3e0ff */
[----:B------:R-:W-:-:S03]  /*5940*/  F2FP.F16.E4M3.UNPACK_B R36, R36 ;  /* 0x00000024ff24723e */ /* 0x000fc600020006ff */
[----:B------:R-:W-:Y:S01]  /*5950*/  IMAD.X R32, RZ, RZ, R33, P1 ;  /* 0x000000ffff207224 */ /* 0x000fe200008e0621 */
[----:B------:R-:W-:Y:S01]  /*5960*/  ISETP.GE.AND P1, PT, R38, 0x9, PT ;  /* 0x000000092600780c */ /* 0x000fe20003f26270 */
[----:B------:R-:W-:Y:S02]  /*5970*/  HADD2.F32 R36, -RZ, R36.H0_H0 ;  /* 0x20000024ff247230 */ /* 0x000fe40000004100 */
[----:B------:R-:W-:Y:S01]  /*5980*/  IMAD R32, R32, UR6, RZ ;  /* 0x0000000620207c24 */ /* 0x000fe2000f8e02ff */
[----:B------:R-:W-:Y:S01]  /*5990*/  ISETP.LT.OR P5, PT, R35, 0x1, !P1 ;  /* 0x000000012300780c */ /* 0x000fe20004fa1670 */
[----:B------:R-:W-:-:S04]  /*59a0*/  IMAD.WIDE.U32 R30, R37, UR6, R30 ;  /* 0x00000006251e7c25 */ /* 0x000fc8000f8e001e */
[----:B------:R-:W-:Y:S01]  /*59b0*/  FMUL R36, R36, UR21 ;  /* 0x0000001524247c20 */ /* 0x000fe20008400000 */
[----:B------:R-:W-:-:S03]  /*59c0*/  IMAD R37, R37, UR7, R32 ;  /* 0x0000000725257c24 */ /* 0x000fc6000f8e0220 */
[----:B------:R-:W-:Y:S01]  /*59d0*/  FFMA R36, R225, UR20, R36 ;  /* 0x00000014e1247c23 */ /* 0x000fe20008000024 */
[----:B------:R-:W-:Y:S02]  /*59e0*/  IADD3 R30, P4, R30, UR8, RZ ;  /* 0x000000081e1e7c10 */ /* 0x000fe4000ff9e0ff */
[----:B------:R-:W-:Y:S02]  /*59f0*/  PRMT R32, RZ, 0x7610, R32 ;  /* 0x00007610ff207816 */ /* 0x000fe40000000020 */
[----:B------:R-:W-:Y:S02]  /*5a00*/  F2FP.SATFINITE.E4M3.F32.PACK_AB_MERGE_C R33, RZ, R36, RZ ;  /* 0x00000024ff21723e */ /* 0x000fe400048070ff */
[----:B------:R-:W-:-:S03]  /*5a10*/  IADD3.X R31, R31, UR9, R37, P4, !PT ;  /* 0x000000091f1f7c10 */ /* 0x000fc6000a7fe425 */
[----:B------:R2:W-:Y:S01]  /*5a20*/  @!P3 STG.E.U8 desc[UR16][R24.64+0x1], R33 ;  /* 0x000001211800b986 */ /* 0x0005e2000c101110 */
[----:B------:R-:W-:Y:S05]  /*5a30*/  @P5 BRA `(.L_x_42) ;  /* 0x0000000000045947 */ /* 0x000fea0003800000 */
[----:B------:R4:W5:Y:S02]  /*5a40*/  LDG.E.U8 R32, desc[UR16][R30.64] ;  /* 0x000000101e207981 */ /* 0x000964000c1e1100 */
.L_x_42:
[----:B------:R-:W-:Y:S05]  /*5a50*/  BSYNC B1 ;  /* 0x0000000000017941 */ /* 0x000fea0003800000 */
.L_x_41:
[----:B-----5:R-:W-:Y:S01]  /*5a60*/  LOP3.LUT R32, R32, 0xff, RZ, 0xc0, !PT ;  /* 0x000000ff20207812 */ /* 0x020fe200078ec0ff */
[----:B------:R-:W-:Y:S01]  /*5a70*/  BSSY B1, `(.L_x_43) ;  /* 0x000000b000017945 */ /* 0x000fe20003800000 */
[----:B------:R-:W-:Y:S02]  /*5a80*/  ISETP.LT.OR P3, PT, R35, 0x2, !P1 ;  /* 0x000000022300780c */ /* 0x000fe40004f61670 */
[----:B------:R-:W-:-:S05]  /*5a90*/  F2FP.F16.E4M3.UNPACK_B R32, R32 ;  /* 0x00000020ff20723e */ /* 0x000fca00020006ff */
[----:B------:R-:W-:-:S05]  /*5aa0*/  HADD2.F32 R32, -RZ, R32.H0_H0 ;  /* 0x20000020ff207230 */ /* 0x000fca0000004100 */
[----:B--2---:R-:W-:Y:S01]  /*5ab0*/  FMUL R33, R32, UR21 ;  /* 0x0000001520217c20 */ /* 0x004fe20008400000 */
[----:B------:R-:W-:-:S03]  /*5ac0*/  PRMT R32, RZ, 0x7610, R32 ;  /* 0x00007610ff207816 */ /* 0x000fc60000000020 */
[----:B------:R-:W-:-:S05]  /*5ad0*/  FFMA R33, R224, UR20, R33 ;  /* 0x00000014e0217c23 */ /* 0x000fca0008000021 */
[----:B------:R-:W-:-:S05]  /*5ae0*/  F2FP.SATFINITE.E4M3.F32.PACK_AB_MERGE_C R33, RZ, R33, RZ ;  /* 0x00000021ff21723e */ /* 0x000fca00048070ff */
[----:B------:R2:W-:Y:S01]  /*5af0*/  @!P5 STG.E.U8 desc[UR16][R26.64], R33 ;  /* 0x000000211a00d986 */ /* 0x0005e2000c101110 */
[----:B------:R-:W-:Y:S05]  /*5b00*/  @P3 BRA `(.L_x_44) ;  /* 0x0000000000043947 */ /* 0x000fea0003800000 */
[----:B------:R0:W5:Y:S02]  /*5b10*/  LDG.E.U8 R32, desc[UR16][R30.64+0x1] ;  /* 0x000001101e207981 */ /* 0x000164000c1e1100 */
.L_x_44:
[----:B------:R-:W-:Y:S05]  /*5b20*/  BSYNC B1 ;  /* 0x0000000000017941 */ /* 0x000fea0003800000 */
.L_x_43:
[----:B-----5:R-:W-:Y:S01]  /*5b30*/  LOP3.LUT R32, R32, 0xff, RZ, 0xc0, !PT ;  /* 0x000000ff20207812 */ /* 0x020fe200078ec0ff */
[----:B------:R-:W-:Y:S01]  /*5b40*/  BSSY B1, `(.L_x_45) ;  /* 0x000000b000017945 */ /* 0x000fe20003800000 */
[----:B------:R-:W-:Y:S02]  /*5b50*/  ISETP.LT.OR P4, PT, R35, 0x9, !P0 ;  /* 0x000000092300780c */ /* 0x000fe40004781670 */
[----:B------:R-:W-:-:S05]  /*5b60*/  F2FP.F16.E4M3.UNPACK_B R32, R32 ;  /* 0x00000020ff20723e */ /* 0x000fca00020006ff */
[----:B------:R-:W-:-:S05]  /*5b70*/  HADD2.F32 R32, -RZ, R32.H0_H0 ;  /* 0x20000020ff207230 */ /* 0x000fca0000004100 */
[----:B------:R-:W-:-:S04]  /*5b80*/  FMUL R32, R32, UR21 ;  /* 0x0000001520207c20 */ /* 0x000fc80008400000 */
[----:B------:R-:W-:-:S05]  /*5b90*/  FFMA R32, R223, UR20, R32 ;  /* 0x00000014df207c23 */ /* 0x000fca0008000020 */
[----:B--2---:R-:W-:Y:S02]  /*5ba0*/  F2FP.SATFINITE.E4M3.F32.PACK_AB_MERGE_C R33, RZ, R32, RZ ;  /* 0x00000020ff21723e */ /* 0x004fe400048070ff */
[----:B------:R-:W-:-:S03]  /*5bb0*/  PRMT R32, RZ, 0x7610, R32 ;  /* 0x00007610ff207816 */ /* 0x000fc60000000020 */
[----:B------:R2:W-:Y:S01]  /*5bc0*/  @!P3 STG.E.U8 desc[UR16][R26.64+0x1], R33 ;  /* 0x000001211a00b986 */ /* 0x0005e2000c101110 */
[----:B------:R-:W-:Y:S05]  /*5bd0*/  @P4 BRA `(.L_x_46) ;  /* 0x0000000000044947 */ /* 0x000fea0003800000 */
[----:B------:R0:W5:Y:S02]  /*5be0*/  LDG.E.U8 R32, desc[UR16][R28.64+0x8] ;  /* 0x000008101c207981 */ /* 0x000164000c1e1100 */
.L_x_46:
[----:B------:R-:W-:Y:S05]  /*5bf0*/  BSYNC B1 ;  /* 0x0000000000017941 */ /* 0x000fea0003800000 */
.L_x_45:
        /* <DEDUP_REMOVED lines=12> */
.L_x_48:
[----:B------:R-:W-:Y:S05]  /*5cc0*/  BSYNC B1 ;  /* 0x0000000000017941 */ /* 0x000fea0003800000 */
.L_x_47:
        /* <DEDUP_REMOVED lines=12> */
.L_x_50:
[----:B------:R-:W-:Y:S05]  /*5d90*/  BSYNC B1 ;  /* 0x0000000000017941 */ /* 0x000fea0003800000 */
.L_x_49:
        /* <DEDUP_REMOVED lines=12> */
.L_x_52:
[----:B------:R-:W-:Y:S05]  /*5e60*/  BSYNC B1 ;  /* 0x0000000000017941 */ /* 0x000fea0003800000 */
.L_x_51:
        /* <DEDUP_REMOVED lines=12> */
.L_x_54:
[----:B------:R-:W-:Y:S05]  /*5f30*/  BSYNC B1 ;  /* 0x0000000000017941 */ /* 0x000fea0003800000 */
.L_x_53:
        /* <DEDUP_REMOVED lines=12> */
.L_x_56:
[----:B------:R-:W-:Y:S05]  /*6000*/  BSYNC B1 ;  /* 0x0000000000017941 */ /* 0x000fea0003800000 */
.L_x_55:
        /* <DEDUP_REMOVED lines=12> */
.L_x_58:
[----:B------:R-:W-:Y:S05]  /*60d0*/  BSYNC B1 ;  /* 0x0000000000017941 */ /* 0x000fea0003800000 */
.L_x_57:
        /* <DEDUP_REMOVED lines=12> */
.L_x_60:
[----:B------:R-:W-:Y:S05]  /*61a0*/  BSYNC B1 ;  /* 0x0000000000017941 */ /* 0x000fea0003800000 */
.L_x_59:
        /* <DEDUP_REMOVED lines=12> */
.L_x_62:
[----:B------:R-:W-:Y:S05]  /*6270*/  BSYNC B1 ;  /* 0x0000000000017941 */ /* 0x000fea0003800000 */
.L_x_61:
        /* <DEDUP_REMOVED lines=12> */
.L_x_64:
[----:B------:R-:W-:Y:S05]  /*6340*/  BSYNC B1 ;  /* 0x0000000000017941 */ /* 0x000fea0003800000 */
.L_x_63:
        /* <DEDUP_REMOVED lines=12> */
.L_x_66:
[----:B------:R-:W-:Y:S05]  /*6410*/  BSYNC B1 ;  /* 0x0000000000017941 */ /* 0x000fea0003800000 */
.L_x_65:
        /* <DEDUP_REMOVED lines=12> */
.L_x_68:
[----:B------:R-:W-:Y:S05]  /*64e0*/  BSYNC B1 ;  /* 0x0000000000017941 */ /* 0x000fea0003800000 */
.L_x_67:
        /* <DEDUP_REMOVED lines=12> */
.L_x_70:
[----:B------:R-:W-:Y:S05]  /*65b0*/  BSYNC B1 ;  /* 0x0000000000017941 */ /* 0x000fea0003800000 */
.L_x_69:
        /* <DEDUP_REMOVED lines=12> */
.L_x_72:
[----:B------:R-:W-:Y:S05]  /*6680*/  BSYNC B1 ;  /* 0x0000000000017941 */ /* 0x000fea0003800000 */
.L_x_71:
        /* <DEDUP_REMOVED lines=12> */
.L_x_74:
[----:B------:R-:W-:Y:S05]  /*6750*/  BSYNC B1 ;  /* 0x0000000000017941 */ /* 0x000fea0003800000 */
.L_x_73:
        /* <DEDUP_REMOVED lines=12> */
.L_x_76:
[----:B------:R-:W-:Y:S05]  /*6820*/  BSYNC B1 ;  /* 0x0000000000017941 */ /* 0x000fea0003800000 */
.L_x_75:
        /* <DEDUP_REMOVED lines=12> */
.L_x_78:
[----:B------:R-:W-:Y:S05]  /*68f0*/  BSYNC B1 ;  /* 0x0000000000017941 */ /* 0x000fea0003800000 */
.L_x_77:
        /* <DEDUP_REMOVED lines=12> */
.L_x_80:
[----:B------:R-:W-:Y:S05]  /*69c0*/  BSYNC B1 ;  /* 0x0000000000017941 */ /* 0x000fea0003800000 */
.L_x_79:
        /* <DEDUP_REMOVED lines=12> */
.L_x_82:
[----:B------:R-:W-:Y:S05]  /*6a90*/  BSYNC B1 ;  /* 0x0000000000017941 */ /* 0x000fea0003800000 */
.L_x_81:
        /* <DEDUP_REMOVED lines=12> */
.L_x_84:
[----:B------:R-:W-:Y:S05]  /*6b60*/  BSYNC B1 ;  /* 0x0000000000017941 */ /* 0x000fea0003800000 */
.L_x_83:
        /* <DEDUP_REMOVED lines=12> */
.L_x_86:
[----:B------:R-:W-:Y:S05]  /*6c30*/  BSYNC B1 ;  /* 0x0000000000017941 */ /* 0x000fea0003800000 */
.L_x_85:
        /* <DEDUP_REMOVED lines=12> */
.L_x_88:
[----:B------:R-:W-:Y:S05]  /*6d00*/  BSYNC B1 ;  /* 0x0000000000017941 */ /* 0x000fea0003800000 */
.L_x_87:
        /* <DEDUP_REMOVED lines=12> */
.L_x_90:
[----:B------:R-:W-:Y:S05]  /*6dd0*/  BSYNC B1 ;  /* 0x0000000000017941 */ /* 0x000fea0003800000 */
.L_x_89:
        /* <DEDUP_REMOVED lines=12> */
.L_x_92:
[----:B------:R-:W-:Y:S05]  /*6ea0*/  BSYNC B1 ;  /* 0x0000000000017941 */ /* 0x000fea0003800000 */
.L_x_91:
        /* <DEDUP_REMOVED lines=12> */
.L_x_94:
[----:B------:R-:W-:Y:S05]  /*6f70*/  BSYNC B1 ;  /* 0x0000000000017941 */ /* 0x000fea0003800000 */
.L_x_93:
        /* <DEDUP_REMOVED lines=12> */
.L_x_96:
[----:B------:R-:W-:Y:S05]  /*7040*/  BSYNC B1 ;  /* 0x0000000000017941 */ /* 0x000fea0003800000 */
.L_x_95:
        /* <DEDUP_REMOVED lines=12> */
.L_x_98:
[----:B------:R-:W-:Y:S05]  /*7110*/  BSYNC B1 ;  /* 0x0000000000017941 */ /* 0x000fea0003800000 */
.L_x_97:
        /* <DEDUP_REMOVED lines=12> */
.L_x_100:
[----:B------:R-:W-:Y:S05]  /*71e0*/  BSYNC B1 ;  /* 0x0000000000017941 */ /* 0x000fea0003800000 */
.L_x_99:
        /* <DEDUP_REMOVED lines=12> */
.L_x_102:
[----:B------:R-:W-:Y:S05]  /*72b0*/  BSYNC B1 ;  /* 0x0000000000017941 */ /* 0x000fea0003800000 */
.L_x_101:
        /* <DEDUP_REMOVED lines=12> */
.L_x_104:
[----:B------:R-:W-:Y:S05]  /*7380*/  BSYNC B1 ;  /* 0x0000000000017941 */ /* 0x000fea0003800000 */
.L_x_103:
        /* <DEDUP_REMOVED lines=12> */
.L_x_106:
[----:B------:R-:W-:Y:S05]  /*7450*/  BSYNC B1 ;  /* 0x0000000000017941 */ /* 0x000fea0003800000 */
.L_x_105:
        /* <DEDUP_REMOVED lines=12> */
.L_x_108:
[----:B------:R-:W-:Y:S05]  /*7520*/  BSYNC B1 ;  /* 0x0000000000017941 */ /* 0x000fea0003800000 */
.L_x_107:
        /* <DEDUP_REMOVED lines=12> */
.L_x_110:
[----:B------:R-:W-:Y:S05]  /*75f0*/  BSYNC B1 ;  /* 0x0000000000017941 */ /* 0x000fea0003800000 */
.L_x_109:
        /* <DEDUP_REMOVED lines=12> */
.L_x_112:
[----:B------:R-:W-:Y:S05]  /*76c0*/  BSYNC B1 ;  /* 0x0000000000017941 */ /* 0x000fea0003800000 */
.L_x_111:
        /* <DEDUP_REMOVED lines=12> */
.L_x_114:
[----:B------:R-:W-:Y:S05]  /*7790*/  BSYNC B1 ;  /* 0x0000000000017941 */ /* 0x000fea0003800000 */
.L_x_113:
        /* <DEDUP_REMOVED lines=12> */
.L_x_116:
[----:B------:R-:W-:Y:S05]  /*7860*/  BSYNC B1 ;  /* 0x0000000000017941 */ /* 0x000fea0003800000 */
.L_x_115:
        /* <DEDUP_REMOVED lines=12> */
.L_x_118:
[----:B------:R-:W-:Y:S05]  /*7930*/  BSYNC B1 ;  /* 0x0000000000017941 */ /* 0x000fea0003800000 */
.L_x_117:
        /* <DEDUP_REMOVED lines=12> */
.L_x_120:
[----:B------:R-:W-:Y:S05]  /*7a00*/  BSYNC B1 ;  /* 0x0000000000017941 */ /* 0x000fea0003800000 */
.L_x_119:
        /* <DEDUP_REMOVED lines=12> */
.L_x_122:
[----:B------:R-:W-:Y:S05]  /*7ad0*/  BSYNC B1 ;  /* 0x0000000000017941 */ /* 0x000fea0003800000 */
.L_x_121:
        /* <DEDUP_REMOVED lines=12> */
.L_x_124:
[----:B------:R-:W-:Y:S05]  /*7ba0*/  BSYNC B1 ;  /* 0x0000000000017941 */ /* 0x000fea0003800000 */
.L_x_123:
        /* <DEDUP_REMOVED lines=12> */
.L_x_126:
[----:B------:R-:W-:Y:S05]  /*7c70*/  BSYNC B1 ;  /* 0x0000000000017941 */ /* 0x000fea0003800000 */
.L_x_125:
        /* <DEDUP_REMOVED lines=12> */
.L_x_128:
[----:B------:R-:W-:Y:S05]  /*7d40*/  BSYNC B1 ;  /* 0x0000000000017941 */ /* 0x000fea0003800000 */
.L_x_127:
        /* <DEDUP_REMOVED lines=12> */
.L_x_130:
[----:B------:R-:W-:Y:S05]  /*7e10*/  BSYNC B1 ;  /* 0x0000000000017941 */ /* 0x000fea0003800000 */
.L_x_129:
        /* <DEDUP_REMOVED lines=12> */
.L_x_132:
[----:B------:R-:W-:Y:S05]  /*7ee0*/  BSYNC B1 ;  /* 0x0000000000017941 */ /* 0x000fea0003800000 */
.L_x_131:
        /* <DEDUP_REMOVED lines=12> */
.L_x_134:
[----:B------:R-:W-:Y:S05]  /*7fb0*/  BSYNC B1 ;  /* 0x0000000000017941 */ /* 0x000fea0003800000 */
.L_x_133:
        /* <DEDUP_REMOVED lines=12> */
.L_x_136:
[----:B------:R-:W-:Y:S05]  /*8080*/  BSYNC B1 ;  /* 0x0000000000017941 */ /* 0x000fea0003800000 */
.L_x_135:
        /* <DEDUP_REMOVED lines=12> */
.L_x_138:
[----:B------:R-:W-:Y:S05]  /*8150*/  BSYNC B1 ;  /* 0x0000000000017941 */ /* 0x000fea0003800000 */
.L_x_137:
        /* <DEDUP_REMOVED lines=12> */
.L_x_140:
[----:B------:R-:W-:Y:S05]  /*8220*/  BSYNC B1 ;  /* 0x0000000000017941 */ /* 0x000fea0003800000 */
.L_x_139:
        /* <DEDUP_REMOVED lines=12> */
.L_x_142:
[----:B------:R-:W-:Y:S05]  /*82f0*/  BSYNC B1 ;  /* 0x0000000000017941 */ /* 0x000fea0003800000 */
.L_x_141:
        /* <DEDUP_REMOVED lines=12> */
.L_x_144:
[----:B------:R-:W-:Y:S05]  /*83c0*/  BSYNC B1 ;  /* 0x0000000000017941 */ /* 0x000fea0003800000 */
.L_x_143:
        /* <DEDUP_REMOVED lines=12> */
.L_x_146:
[----:B------:R-:W-:Y:S05]  /*8490*/  BSYNC B1 ;  /* 0x0000000000017941 */ /* 0x000fea0003800000 */
.L_x_145:
        /* <DEDUP_REMOVED lines=12> */
.L_x_148:
[----:B------:R-:W-:Y:S05]  /*8560*/  BSYNC B1 ;  /* 0x0000000000017941 */ /* 0x000fea0003800000 */
.L_x_147:
        /* <DEDUP_REMOVED lines=12> */
.L_x_150:
[----:B------:R-:W-:Y:S05]  /*8630*/  BSYNC B1 ;  /* 0x0000000000017941 */ /* 0x000fea0003800000 */
.L_x_149:
        /* <DEDUP_REMOVED lines=12> */
.L_x_152:
[----:B------:R-:W-:Y:S05]  /*8700*/  BSYNC B1 ;  /* 0x0000000000017941 */ /* 0x000fea0003800000 */
.L_x_151:
        /* <DEDUP_REMOVED lines=12> */
.L_x_154:
[----:B------:R-:W-:Y:S05]  /*87d0*/  BSYNC B1 ;  /* 0x0000000000017941 */ /* 0x000fea0003800000 */
.L_x_153:
        /* <DEDUP_REMOVED lines=12> */
.L_x_156:
[----:B------:R-:W-:Y:S05]  /*88a0*/  BSYNC B1 ;  /* 0x0000000000017941 */ /* 0x000fea0003800000 */
.L_x_155:
        /* <DEDUP_REMOVED lines=12> */
.L_x_158:
[----:B------:R-:W-:Y:S05]  /*8970*/  BSYNC B1 ;  /* 0x0000000000017941 */ /* 0x000fea0003800000 */
.L_x_157:
        /* <DEDUP_REMOVED lines=12> */
.L_x_160:
[----:B------:R-:W-:Y:S05]  /*8a40*/  BSYNC B1 ;  /* 0x0000000000017941 */ /* 0x000fea0003800000 */
.L_x_159:
        /* <DEDUP_REMOVED lines=12> */
.L_x_162:
[----:B------:R-:W-:Y:S05]  /*8b10*/  BSYNC B1 ;  /* 0x0000000000017941 */ /* 0x000fea0003800000 */
.L_x_161:
        /* <DEDUP_REMOVED lines=12> */
.L_x_164:
[----:B------:R-:W-:Y:S05]  /*8be0*/  BSYNC B1 ;  /* 0x0000000000017941 */ /* 0x000fea0003800000 */
.L_x_163:
        /* <DEDUP_REMOVED lines=12> */
.L_x_166:
[----:B------:R-:W-:Y:S05]  /*8cb0*/  BSYNC B1 ;  /* 0x0000000000017941 */ /* 0x000fea0003800000 */
.L_x_165:
        /* <DEDUP_REMOVED lines=12> */
.L_x_168:
[----:B------:R-:W-:Y:S05]  /*8d80*/  BSYNC B1 ;  /* 0x0000000000017941 */ /* 0x000fea0003800000 */
.L_x_167:
        /* <DEDUP_REMOVED lines=12> */
.L_x_170:
[----:B------:R-:W-:Y:S05]  /*8e50*/  BSYNC B1 ;  /* 0x0000000000017941 */ /* 0x000fea0003800000 */
.L_x_169:
        /* <DEDUP_REMOVED lines=12> */
.L_x_172:
[----:B------:R-:W-:Y:S05]  /*8f20*/  BSYNC B1 ;  /* 0x0000000000017941 */ /* 0x000fea0003800000 */
.L_x_171:
        /* <DEDUP_REMOVED lines=12> */
.L_x_174:
[----:B------:R-:W-:Y:S05]  /*8ff0*/  BSYNC B1 ;  /* 0x0000000000017941 */ /* 0x000fea0003800000 */
.L_x_173:
        /* <DEDUP_REMOVED lines=12> */
.L_x_176:
[----:B------:R-:W-:Y:S05]  /*90c0*/  BSYNC B1 ;  /* 0x0000000000017941 */ /* 0x000fea0003800000 */
.L_x_175:
        /* <DEDUP_REMOVED lines=12> */
.L_x_178:
[----:B------:R-:W-:Y:S05]  /*9190*/  BSYNC B1 ;  /* 0x0000000000017941 */ /* 0x000fea0003800000 */
.L_x_177:
        /* <DEDUP_REMOVED lines=12> */
.L_x_180:
[----:B------:R-:W-:Y:S05]  /*9260*/  BSYNC B1 ;  /* 0x0000000000017941 */ /* 0x000fea0003800000 */
.L_x_179:
        /* <DEDUP_REMOVED lines=12> */
.L_x_182:
[----:B------:R-:W-:Y:S05]  /*9330*/  BSYNC B1 ;  /* 0x0000000000017941 */ /* 0x000fea0003800000 */
.L_x_181:
        /* <DEDUP_REMOVED lines=12> */
.L_x_184:
[----:B------:R-:W-:Y:S05]  /*9400*/  BSYNC B1 ;  /* 0x0000000000017941 */ /* 0x000fea0003800000 */
.L_x_183:
        /* <DEDUP_REMOVED lines=12> */
.L_x_186:
[----:B------:R-:W-:Y:S05]  /*94d0*/  BSYNC B1 ;  /* 0x0000000000017941 */ /* 0x000fea0003800000 */
.L_x_185:
        /* <DEDUP_REMOVED lines=12> */
.L_x_188:
[----:B------:R-:W-:Y:S05]  /*95a0*/  BSYNC B1 ;  /* 0x0000000000017941 */ /* 0x000fea0003800000 */
.L_x_187:
[----:B-----5:R-:W-:Y:S01]  /*95b0*/  LOP3.LUT R32, R32, 0xff, RZ, 0xc0, !PT ;  /* 0x000000ff20207812 */ /* 0x020fe200078ec0ff */
[----:B------:R-:W-:Y:S01]  /*95c0*/  BSSY B1, `(.L_x_189) ;  /* 0x000000b000017945 */ /* 0x000fe20003800000 */
[----:B------:R-:W-:Y:S02]  /*95d0*/  ISETP.LT.OR P4, PT, R35, 0x99, !P0 ;  /* 0x000000992300780c */ /* 0x000fe40004781670 */
[----:B------:R-:W-:-:S05]  /*95e0*/  F2FP.F16.E4M3.UNPACK_B R32, R32 ;  /* 0x00000020ff20723e */ /* 0x000fca00020006ff */
[----:B------:R-:W-:-:S05]  /*95f0*/  HADD2.F32 R32, -RZ, R32.H0_H0 ;  /* 0x20000020ff207230 */ /* 0x000fca0000004100 */
[----:B------:R-:W-:-:S04]  /*9600*/  FMUL R32, R32, UR21 ;  /* 0x0000001520207c20 */ /* 0x000fc80008400000 */
[----:B------:R-:W-:Y:S01]  /*9610*/  FFMA R32, R23, UR20, R32 ;  /* 0x0000001417207c23 */ /* 0x000fe20008000020 */
[----:B------:R-:W-:-:S04]  /*9620*/  PRMT R23, RZ, 0x7610, R23 ;  /* 0x00007610ff177816 */ /* 0x000fc80000000017 */
[----:B--2---:R-:W-:-:S05]  /*9630*/  F2FP.SATFINITE.E4M3.F32.PACK_AB_MERGE_C R33, RZ, R32, RZ ;  /* 0x00000020ff21723e */ /* 0x004fca00048070ff */
[----:B------:R2:W-:Y:S01]  /*9640*/  @!P3 STG.E.U8 desc[UR16][R26.64+0x91], R33 ;  /* 0x000091211a00b986 */ /* 0x0005e2000c101110 */
[----:B------:R-:W-:Y:S05]  /*9650*/  @P4 BRA `(.L_x_190) ;  /* 0x0000000000044947 */ /* 0x000fea0003800000 */
[----:B------:R0:W5:Y:S02]  /*9660*/  LDG.E.U8 R23, desc[UR16][R28.64+0x98] ;  /* 0x000098101c177981 */ /* 0x000164000c1e1100 */
.L_x_190:
[----:B------:R-:W-:Y:S05]  /*9670*/  BSYNC B1 ;  /* 0x0000000000017941 */ /* 0x000fea0003800000 */
.L_x_189:
        /* <DEDUP_REMOVED lines=8> */
[----:B------:R-:W-:-:S05]  /*9700*/  F2FP.SATFINITE.E4M3.F32.PACK_AB_MERGE_C R23, RZ, R23, RZ ;  /* 0x00000017ff17723e */ /* 0x000fca00048070ff */
[----:B------:R0:W-:Y:S01]  /*9710*/  @!P4 STG.E.U8 desc[UR16][R24.64+0x98], R23 ;  /* 0x000098171800c986 */ /* 0x0001e2000c101110 */
[----:B------:R-:W-:Y:S05]  /*9720*/  @P3 BRA `(.L_x_192) ;  /* 0x0000000000043947 */ /* 0x000fea0003800000 */
[----:B------:R0:W5:Y:S02]  /*9730*/  LDG.E.U8 R22, desc[UR16][R28.64+0x99] ;  /* 0x000099101c167981 */ /* 0x000164000c1e1100 */
.L_x_192:
[----:B------:R-:W-:Y:S05]  /*9740*/  BSYNC B1 ;  /* 0x0000000000017941 */ /* 0x000fea0003800000 */
.L_x_191:
        /* <DEDUP_REMOVED lines=8> */
[----:B0-----:R-:W-:-:S05]  /*97d0*/  F2FP.SATFINITE.E4M3.F32.PACK_AB_MERGE_C R23, RZ, R22, RZ ;  /* 0x00000016ff17723e */ /* 0x001fca00048070ff */
[----:B------:R0:W-:Y:S01]  /*97e0*/  @!P3 STG.E.U8 desc[UR16][R24.64+0x99], R23 ;  /* 0x000099171800b986 */ /* 0x0001e2000c101110 */
[----:B------:R-:W-:Y:S05]  /*97f0*/  @P4 BRA `(.L_x_194) ;  /* 0x0000000000044947 */ /* 0x000fea0003800000 */
[----:B------:R0:W5:Y:S02]  /*9800*/  LDG.E.U8 R21, desc[UR16][R30.64+0x98] ;  /* 0x000098101e157981 */ /* 0x000164000c1e1100 */
.L_x_194:
[----:B------:R-:W-:Y:S05]  /*9810*/  BSYNC B1 ;  /* 0x0000000000017941 */ /* 0x000fea0003800000 */
.L_x_193:
        /* <DEDUP_REMOVED lines=12> */
.L_x_196:
[----:B------:R-:W-:Y:S05]  /*98e0*/  BSYNC B1 ;  /* 0x0000000000017941 */ /* 0x000fea0003800000 */
.L_x_195:
        /* <DEDUP_REMOVED lines=12> */
.L_x_198:
[----:B------:R-:W-:Y:S05]  /*99b0*/  BSYNC B1 ;  /* 0x0000000000017941 */ /* 0x000fea0003800000 */
.L_x_197:
        /* <DEDUP_REMOVED lines=12> */
.L_x_200:
[----:B------:R-:W-:Y:S05]  /*9a80*/  BSYNC B1 ;  /* 0x0000000000017941 */ /* 0x000fea0003800000 */
.L_x_199:
        /* <DEDUP_REMOVED lines=12> */
.L_x_202:
[----:B------:R-:W-:Y:S05]  /*9b50*/  BSYNC B1 ;  /* 0x0000000000017941 */ /* 0x000fea0003800000 */
.L_x_201:
        /* <DEDUP_REMOVED lines=12> */
.L_x_204:
[----:B------:R-:W-:Y:S05]  /*9c20*/  BSYNC B1 ;  /* 0x0000000000017941 */ /* 0x000fea0003800000 */
.L_x_203:
        /* <DEDUP_REMOVED lines=12> */
.L_x_206:
[----:B------:R-:W-:Y:S05]  /*9cf0*/  BSYNC B1 ;  /* 0x0000000000017941 */ /* 0x000fea0003800000 */
.L_x_205:
        /* <DEDUP_REMOVED lines=12> */
.L_x_208:
[----:B------:R-:W-:Y:S05]  /*9dc0*/  BSYNC B1 ;  /* 0x0000000000017941 */ /* 0x000fea0003800000 */
.L_x_207:
        /* <DEDUP_REMOVED lines=12> */
.L_x_210:
[----:B------:R-:W-:Y:S05]  /*9e90*/  BSYNC B1 ;  /* 0x0000000000017941 */ /* 0x000fea0003800000 */
.L_x_209:
        /* <DEDUP_REMOVED lines=12> */
.L_x_212:
[----:B------:R-:W-:Y:S05]  /*9f60*/  BSYNC B1 ;  /* 0x0000000000017941 */ /* 0x000fea0003800000 */
.L_x_211:
        /* <DEDUP_REMOVED lines=12> */
.L_x_214:
[----:B------:R-:W-:Y:S05]  /*a030*/  BSYNC B1 ;  /* 0x0000000000017941 */ /* 0x000fea0003800000 */
.L_x_213:
        /* <DEDUP_REMOVED lines=12> */
.L_x_216:
[----:B------:R-:W-:Y:S05]  /*a100*/  BSYNC B1 ;  /* 0x0000000000017941 */ /* 0x000fea0003800000 */
.L_x_215:
        /* <DEDUP_REMOVED lines=12> */
.L_x_218:
[----:B------:R-:W-:Y:S05]  /*a1d0*/  BSYNC B1 ;  /* 0x0000000000017941 */ /* 0x000fea0003800000 */
.L_x_217:
        /* <DEDUP_REMOVED lines=12> */
.L_x_220:
[----:B------:R-:W-:Y:S05]  /*a2a0*/  BSYNC B1 ;  /* 0x0000000000017941 */ /* 0x000fea0003800000 */
.L_x_219:
        /* <DEDUP_REMOVED lines=12> */
.L_x_222:
[----:B------:R-:W-:Y:S05]  /*a370*/  BSYNC B1 ;  /* 0x0000000000017941 */ /* 0x000fea0003800000 */
.L_x_221:
        /* <DEDUP_REMOVED lines=12> */
.L_x_224:
[----:B------:R-:W-:Y:S05]  /*a440*/  BSYNC B1 ;  /* 0x0000000000017941 */ /* 0x000fea0003800000 */
.L_x_223:
        /* <DEDUP_REMOVED lines=12> */
.L_x_226:
[----:B------:R-:W-:Y:S05]  /*a510*/  BSYNC B1 ;  /* 0x0000000000017941 */ /* 0x000fea0003800000 */
.L_x_225:
        /* <DEDUP_REMOVED lines=12> */
.L_x_228:
[----:B------:R-:W-:Y:S05]  /*a5e0*/  BSYNC B1 ;  /* 0x0000000000017941 */ /* 0x000fea0003800000 */
.L_x_227:
        /* <DEDUP_REMOVED lines=12> */
.L_x_230:
[----:B------:R-:W-:Y:S05]  /*a6b0*/  BSYNC B1 ;  /* 0x0000000000017941 */ /* 0x000fea0003800000 */
.L_x_229:
        /* <DEDUP_REMOVED lines=12> */
.L_x_232:
[----:B------:R-:W-:Y:S05]  /*a780*/  BSYNC B1 ;  /* 0x0000000000017941 */ /* 0x000fea0003800000 */
.L_x_231:
[----:B-----5:R-:W-:Y:S01]  /*a790*/  LOP3.LUT R2, R2, 0xff, RZ, 0xc0, !PT ;  /* 0x000000ff02027812 */ /* 0x020fe200078ec0ff */
[----:B------:R-:W-:Y:S01]  /*a7a0*/  BSSY B1, `(.L_x_233) ;  /* 0x000000b000017945 */ /* 0x000fe20003800000 */
[----:B------:R-:W-:Y:S02]  /*a7b0*/  ISETP.LT.OR P4, PT, R35, 0xc1, !P1 ;  /* 0x000000c12300780c */ /* 0x000fe40004f81670 */
[----:B------:R-:W-:-:S05]  /*a7c0*/  F2FP.F16.E4M3.UNPACK_B R2, R2 ;  /* 0x00000002ff02723e */ /* 0x000fca00020006ff */
[----:B------:R-:W-:-:S05]  /*a7d0*/  HADD2.F32 R2, -RZ, R2.H0_H0 ;  /* 0x20000002ff027230 */ /* 0x000fca0000004100 */
[----:B0-----:R-:W-:-:S04]  /*a7e0*/  FMUL R3, R2, UR21 ;  /* 0x0000001502037c20 */ /* 0x001fc80008400000 */
[----:B------:R-:W-:Y:S01]  /*a7f0*/  FFMA R3, R0, UR20, R3 ;  /* 0x0000001400037c23 */ /* 0x000fe20008000003 */
[----:B------:R-:W-:-:S04]  /*a800*/  PRMT R0, RZ, 0x7610, R0 ;  /* 0x00007610ff007816 */ /* 0x000fc80000000000 */
[----:B------:R-:W-:-:S05]  /*a810*/  F2FP.SATFINITE.E4M3.F32.PACK_AB_MERGE_C R3, RZ, R3, RZ ;  /* 0x00000003ff03723e */ /* 0x000fca00048070ff */
[----:B------:R0:W-:Y:S01]  /*a820*/  @!P3 STG.E.U8 desc[UR16][R24.64+0xc1], R3 ;  /* 0x0000c1031800b986 */ /* 0x0001e2000c101110 */
[----:B------:R-:W-:Y:S05]  /*a830*/  @P4 BRA `(.L_x_234) ;  /* 0x0000000000044947 */ /* 0x000fea0003800000 */
[----:B------:R0:W5:Y:S02]  /*a840*/  LDG.E.U8 R0, desc[UR16][R30.64+0xc0] ;  /* 0x0000c0101e007981 */ /* 0x000164000c1e1100 */
.L_x_234:
[----:B------:R-:W-:Y:S05]  /*a850*/  BSYNC B1 ;  /* 0x0000000000017941 */ /* 0x000fea0003800000 */
.L_x_233:
[----:B------:R-:W2:Y:S01]  /*a860*/  LDL.LU R2, [R1] ;  /* 0x0000000001027983 */ /* 0x000ea20000300800 */
[----:B-----5:R-:W-:Y:S01]  /*a870*/  LOP3.LUT R0, R0, 0xff, RZ, 0xc0, !PT ;  /* 0x000000ff00007812 */ /* 0x020fe200078ec0ff */
[----:B------:R-:W-:Y:S01]  /*a880*/  BSSY B1, `(.L_x_235) ;  /* 0x000000b000017945 */ /* 0x000fe20003800000 */
[----:B------:R-:W-:Y:S02]  /*a890*/  ISETP.LT.OR P3, PT, R35, 0xc2, !P1 ;  /* 0x000000c22300780c */ /* 0x000fe40004f61670 */
[----:B------:R-:W-:-:S05]  /*a8a0*/  F2FP.F16.E4M3.UNPACK_B R0, R0 ;  /* 0x00000000ff00723e */ /* 0x000fca00020006ff */
[----:B------:R-:W-:-:S05]  /*a8b0*/  HADD2.F32 R0, -RZ, R0.H0_H0 ;  /* 0x20000000ff007230 */ /* 0x000fca0000004100 */
[----:B------:R-:W-:-:S04]  /*a8c0*/  FMUL R0, R0, UR21 ;  /* 0x0000001500007c20 */ /* 0x000fc80008400000 */
[----:B--2---:R-:W-:-:S05]  /*a8d0*/  FFMA R0, R2, UR20, R0 ;  /* 0x0000001402007c23 */ /* 0x004fca0008000000 */
[----:B0-----:R-:W-:Y:S02]  /*a8e0*/  F2FP.SATFINITE.E4M3.F32.PACK_AB_MERGE_C R3, RZ, R0, RZ ;  /* 0x00000000ff03723e */ /* 0x001fe400048070ff */
[----:B------:R-:W-:-:S03]  /*a8f0*/  PRMT R0, RZ, 0x7610, R0 ;  /* 0x00007610ff007816 */ /* 0x000fc60000000000 */
[----:B------:R0:W-:Y:S01]  /*a900*/  @!P4 STG.E.U8 desc[UR16][R26.64+0xc0], R3 ;  /* 0x0000c0031a00c986 */ /* 0x0001e2000c101110 */
[----:B------:R-:W-:Y:S05]  /*a910*/  @P3 BRA `(.L_x_236) ;  /* 0x0000000000043947 */ /* 0x000fea0003800000 */
[----:B------:R2:W5:Y:S02]  /*a920*/  LDG.E.U8 R0, desc[UR16][R30.64+0xc1] ;  /* 0x0000c1101e007981 */ /* 0x000564000c1e1100 */
.L_x_236:
[----:B------:R-:W-:Y:S05]  /*a930*/  BSYNC B1 ;  /* 0x0000000000017941 */ /* 0x000fea0003800000 */
.L_x_235:
[----:B------:R-:W3:Y:S01]  /*a940*/  LDL.LU R2, [R1+0x4] ;  /* 0x0000040001027983 */ /* 0x000ee20000300800 */
[----:B-----5:R-:W-:Y:S01]  /*a950*/  LOP3.LUT R0, R0, 0xff, RZ, 0xc0, !PT ;  /* 0x000000ff00007812 */ /* 0x020fe200078ec0ff */
[----:B------:R-:W-:Y:S01]  /*a960*/  BSSY B1, `(.L_x_237) ;  /* 0x000000b000017945 */ /* 0x000fe20003800000 */
[----:B------:R-:W-:Y:S02]  /*a970*/  ISETP.LT.OR P4, PT, R35, 0xc9, !P0 ;  /* 0x000000c92300780c */ /* 0x000fe40004781670 */
[----:B------:R-:W-:-:S05]  /*a980*/  F2FP.F16.E4M3.UNPACK_B R0, R0 ;  /* 0x00000000ff00723e */ /* 0x000fca00020006ff */
[----:B------:R-:W-:-:S05]  /*a990*/  HADD2.F32 R0, -RZ, R0.H0_H0 ;  /* 0x20000000ff007230 */ /* 0x000fca0000004100 */
[----:B------:R-:W-:-:S04]  /*a9a0*/  FMUL R0, R0, UR21 ;  /* 0x0000001500007c20 */ /* 0x000fc80008400000 */
[----:B---3--:R-:W-:-:S05]  /*a9b0*/  FFMA R0, R2, UR20, R0 ;  /* 0x0000001402007c23 */ /* 0x008fca0008000000 */
[----:B0-----:R-:W-:Y:S02]  /*a9c0*/  F2FP.SATFINITE.E4M3.F32.PACK_AB_MERGE_C R3, RZ, R0, RZ ;  /* 0x00000000ff03723e */ /* 0x001fe400048070ff */
[----:B------:R-:W-:-:S03]  /*a9d0*/  PRMT R0, RZ, 0x7610, R0 ;  /* 0x00007610ff007816 */ /* 0x000fc60000000000 */
[----:B------:R0:W-:Y:S01]  /*a9e0*/  @!P3 STG.E.U8 desc[UR16][R26.64+0xc1], R3 ;  /* 0x0000c1031a00b986 */ /* 0x0001e2000c101110 */
[----:B------:R-:W-:Y:S05]  /*a9f0*/  @P4 BRA `(.L_x_238) ;  /* 0x0000000000044947 */ /* 0x000fea0003800000 */
[----:B------:R3:W5:Y:S02]  /*aa00*/  LDG.E.U8 R0, desc[UR16][R28.64+0xc8] ;  /* 0x0000c8101c007981 */ /* 0x000764000c1e1100 */
.L_x_238:
[----:B------:R-:W-:Y:S05]  /*aa10*/  BSYNC B1 ;  /* 0x0000000000017941 */ /* 0x000fea0003800000 */
.L_x_237:
[----:B------:R-:W2:Y:S01]  /*aa20*/  LDL.LU R2, [R1+0x8] ;  /* 0x0000080001027983 */ /* 0x000ea20000300800 */
        /* <DEDUP_REMOVED lines=12> */
.L_x_240:
[----:B------:R-:W-:Y:S05]  /*aaf0*/  BSYNC B1 ;  /* 0x0000000000017941 */ /* 0x000fea0003800000 */
.L_x_239:
        /* <DEDUP_REMOVED lines=13> */
.L_x_242:
[----:B------:R-:W-:Y:S05]  /*abd0*/  BSYNC B1 ;  /* 0x0000000000017941 */ /* 0x000fea0003800000 */
.L_x_241:
        /* <DEDUP_REMOVED lines=13> */
.L_x_244:
[----:B------:R-:W-:Y:S05]  /*acb0*/  BSYNC B1 ;  /* 0x0000000000017941 */ /* 0x000fea0003800000 */
.L_x_243:
        /* <DEDUP_REMOVED lines=13> */
.L_x_246:
[----:B------:R-:W-:Y:S05]  /*ad90*/  BSYNC B1 ;  /* 0x0000000000017941 */ /* 0x000fea0003800000 */
.L_x_245:
        /* <DEDUP_REMOVED lines=13> */
.L_x_248:
[----:B------:R-:W-:Y:S05]  /*ae70*/  BSYNC B1 ;  /* 0x0000000000017941 */ /* 0x000fea0003800000 */
.L_x_247:
        /* <DEDUP_REMOVED lines=13> */
.L_x_250:
[----:B------:R-:W-:Y:S05]  /*af50*/  BSYNC B1 ;  /* 0x0000000000017941 */ /* 0x000fea0003800000 */
.L_x_249:
        /* <DEDUP_REMOVED lines=13> */
.L_x_252:
[----:B------:R-:W-:Y:S05]  /*b030*/  BSYNC B1 ;  /* 0x0000000000017941 */ /* 0x000fea0003800000 */
.L_x_251:
        /* <DEDUP_REMOVED lines=13> */
.L_x_254:
[----:B------:R-:W-:Y:S05]  /*b110*/  BSYNC B1 ;  /* 0x0000000000017941 */ /* 0x000fea0003800000 */
.L_x_253:
        /* <DEDUP_REMOVED lines=13> */
.L_x_256:
[----:B------:R-:W-:Y:S05]  /*b1f0*/  BSYNC B1 ;  /* 0x0000000000017941 */ /* 0x000fea0003800000 */
.L_x_255:
        /* <DEDUP_REMOVED lines=13> */
.L_x_258:
[----:B------:R-:W-:Y:S05]  /*b2d0*/  BSYNC B1 ;  /* 0x0000000000017941 */ /* 0x000fea0003800000 */
.L_x_257:
        /* <DEDUP_REMOVED lines=13> */
.L_x_260:
[----:B------:R-:W-:Y:S05]  /*b3b0*/  BSYNC B1 ;  /* 0x0000000000017941 */ /* 0x000fea0003800000 */
.L_x_259:
        /* <DEDUP_REMOVED lines=13> */
.L_x_262:
[----:B------:R-:W-:Y:S05]  /*b490*/  BSYNC B1 ;  /* 0x0000000000017941 */ /* 0x000fea0003800000 */
.L_x_261:
        /* <DEDUP_REMOVED lines=13> */
.L_x_264:
[----:B------:R-:W-:Y:S05]  /*b570*/  BSYNC B1 ;  /* 0x0000000000017941 */ /* 0x000fea0003800000 */
.L_x_263:
        /* <DEDUP_REMOVED lines=13> */
.L_x_266:
[----:B------:R-:W-:Y:S05]  /*b650*/  BSYNC B1 ;  /* 0x0000000000017941 */ /* 0x000fea0003800000 */
.L_x_265:
        /* <DEDUP_REMOVED lines=13> */
.L_x_268:
[----:B------:R-:W-:Y:S05]  /*b730*/  BSYNC B1 ;  /* 0x0000000000017941 */ /* 0x000fea0003800000 */
.L_x_267:
        /* <DEDUP_REMOVED lines=13> */
.L_x_270:
[----:B------:R-:W-:Y:S05]  /*b810*/  BSYNC B1 ;  /* 0x0000000000017941 */ /* 0x000fea0003800000 */
.L_x_269:
        /* <DEDUP_REMOVED lines=13> */
.L_x_272:
[----:B------:R-:W-:Y:S05]  /*b8f0*/  BSYNC B1 ;  /* 0x0000000000017941 */ /* 0x000fea0003800000 */
.L_x_271:
        /* <DEDUP_REMOVED lines=13> */
.L_x_274:
[----:B------:R-:W-:Y:S05]  /*b9d0*/  BSYNC B1 ;  /* 0x0000000000017941 */ /* 0x000fea0003800000 */
.L_x_273:
        /* <DEDUP_REMOVED lines=13> */
.L_x_276:
[----:B------:R-:W-:Y:S05]  /*bab0*/  BSYNC B1 ;  /* 0x0000000000017941 */ /* 0x000fea0003800000 */
.L_x_275:
        /* <DEDUP_REMOVED lines=13> */
.L_x_278:
[----:B------:R-:W-:Y:S05]  /*bb90*/  BSYNC B1 ;  /* 0x0000000000017941 */ /* 0x000fea0003800000 */
.L_x_277:
        /* <DEDUP_REMOVED lines=13> */
.L_x_280:
[----:B------:R-:W-:Y:S05]  /*bc70*/  BSYNC B1 ;  /* 0x0000000000017941 */ /* 0x000fea0003800000 */
.L_x_279:
        /* <DEDUP_REMOVED lines=13> */
.L_x_282:
[----:B------:R-:W-:Y:S05]  /*bd50*/  BSYNC B1 ;  /* 0x0000000000017941 */ /* 0x000fea0003800000 */
.L_x_281:
        /* <DEDUP_REMOVED lines=13> */
.L_x_284:
[----:B------:R-:W-:Y:S05]  /*be30*/  BSYNC B1 ;  /* 0x0000000000017941 */ /* 0x000fea0003800000 */
.L_x_283:
        /* <DEDUP_REMOVED lines=13> */
.L_x_286:
[----:B------:R-:W-:Y:S05]  /*bf10*/  BSYNC B1 ;  /* 0x0000000000017941 */ /* 0x000fea0003800000 */
.L_x_285:
        /* <DEDUP_REMOVED lines=13> */
.L_x_288:
[----:B------:R-:W-:Y:S05]  /*bff0*/  BSYNC B1 ;  /* 0x0000000000017941 */ /* 0x000fea0003800000 */
.L_x_287:
        /* <DEDUP_REMOVED lines=13> */
.L_x_290:
[----:B------:R-:W-:Y:S05]  /*c0d0*/  BSYNC B1 ;  /* 0x0000000000017941 */ /* 0x000fea0003800000 */
.L_x_289:
        /* <DEDUP_REMOVED lines=13> */
.L_x_292:
[----:B------:R-:W-:Y:S05]  /*c1b0*/  BSYNC B1 ;  /* 0x0000000000017941 */ /* 0x000fea0003800000 */
.L_x_291:
[----:B------:R-:W-:Y:S05]  /*c1c0*/  @P1 BRA `(.L_x_293) ;  /* 0x0000002000a41947 */ /* 0x000fea0003800000 */
[----:B------:R-:W2:Y:S01]  /*c1d0*/  LDL.LU R2, [R1+0x74] ;  /* 0x0000740001027983 */ /* 0x000ea20000300800 */
[----:B-----5:R-:W-:-:S04]  /*c1e0*/  LOP3.LUT R0, R0, 0xff, RZ, 0xc0, !PT ;  /* 0x000000ff00007812 */ /* 0x020fc800078ec0ff */
[----:B------:R-:W-:-:S05]  /*c1f0*/  F2FP.F16.E4M3.UNPACK_B R0, R0 ;  /* 0x00000000ff00723e */ /* 0x000fca00020006ff */
[----:B------:R-:W-:-:S05]  /*c200*/  HADD2.F32 R0, -RZ, R0.H0_H0 ;  /* 0x20000000ff007230 */ /* 0x000fca0000004100 */
[----:B------:R-:W-:-:S04]  /*c210*/  FMUL R0, R0, UR21 ;  /* 0x0000001500007c20 */ /* 0x000fc80008400000 */
[----:B--2---:R-:W-:-:S05]  /*c220*/  FFMA R0, R2, UR20, R0 ;  /* 0x0000001402007c23 */ /* 0x004fca0008000000 */
[----:B0-----:R-:W-:-:S05]  /*c230*/  F2FP.SATFINITE.E4M3.F32.PACK_AB_MERGE_C R3, RZ, R0, RZ ;  /* 0x00000000ff03723e */ /* 0x001fca00048070ff */
[----:B------:R0:W-:Y:S01]  /*c240*/  STG.E.U8 desc[UR16][R26.64+0xf9], R3 ;  /* 0x0000f9031a007986 */ /* 0x0001e2000c101110 */
[----:B------:R-:W-:Y:S05]  /*c250*/  BRA `(.L_x_293) ;  /* 0x0000002000807947 */ /* 0x000fea0003800000 */
.L_x_36:
[----:B------:R-:W-:Y:S01]  /*c260*/  ISETP.GE.AND P1, PT, R38, 0x1, PT ;  /* 0x000000012600780c */ /* 0x000fe20003f26270 */
[----:B------:R-:W-:Y:S01]  /*c270*/  FMUL R226, R226, UR20 ;  /* 0x00000014e2e27c20 */ /* 0x000fe20008400000 */
[----:B------:R-:W2:Y:S01]  /*c280*/  LDL.LU R227, [R1+0x10] ;  /* 0x0000100001e37983 */ /* 0x000ea20000300800 */
[----:B------:R-:W-:Y:S01]  /*c290*/  ISETP.GE.AND P0, PT, R38, 0x9, PT ;  /* 0x000000092600780c */ /* 0x000fe20003f06270 */
[----:B------:R-:W-:Y:S01]  /*c2a0*/  FMUL R225, R225, UR20 ;  /* 0x00000014e1e17c20 */ /* 0x000fe20008400000 */
[C---:B------:R-:W-:Y:S02]  /*c2b0*/  ISETP.LT.OR P4, PT, R35.reuse, 0x1, !P1 ;  /* 0x000000012300780c */ /* 0x040fe40004f81670 */
[C---:B------:R-:W-:Y:S02]  /*c2c0*/  ISETP.LT.OR P5, PT, R35.reuse, 0x2, !P1 ;  /* 0x000000022300780c */ /* 0x040fe40004fa1670 */
[----:B------:R-:W-:Y:S02]  /*c2d0*/  F2FP.SATFINITE.E4M3.F32.PACK_AB_MERGE_C R29, RZ, R226, RZ ;  /* 0x000000e2ff1d723e */ /* 0x000fe400048070ff */
[C---:B------:R-:W-:Y:S01]  /*c2e0*/  ISETP.LT.OR P3, PT, R35.reuse, 0x1, !P0 ;  /* 0x000000012300780c */ /* 0x040fe20004761670 */
[----:B------:R-:W-:Y:S01]  /*c2f0*/  FMUL R224, R224, UR20 ;  /* 0x00000014e0e07c20 */ /* 0x000fe20008400000 */
[----:B------:R-:W-:Y:S01]  /*c300*/  ISETP.LT.OR P6, PT, R35, 0xa, !P1 ;  /* 0x0000000a2300780c */ /* 0x000fe20004fc1670 */
[----:B------:R-:W-:Y:S01]  /*c310*/  FMUL R223, R223, UR20 ;  /* 0x00000014dfdf7c20 */ /* 0x000fe20008400000 */
[----:B------:R-:W-:Y:S01]  /*c320*/  F2FP.SATFINITE.E4M3.F32.PACK_AB_MERGE_C R225, RZ, R225, RZ ;  /* 0x000000e1ffe1723e */ /* 0x000fe200048070ff */
[----:B------:R-:W-:Y:S01]  /*c330*/  FMUL R221, R221, UR20 ;  /* 0x00000014dddd7c20 */ /* 0x000fe20008400000 */
[----:B------:R-:W-:Y:S01]  /*c340*/  FMUL R222, R222, UR20 ;  /* 0x00000014dede7c20 */ /* 0x000fe20008400000 */
[----:B------:R0:W-:Y:S01]  /*c350*/  @!P4 STG.E.U8 desc[UR16][R24.64], R29 ;  /* 0x0000001d1800c986 */ /* 0x0001e2000c101110 */
[----:B------:R-:W-:-:S02]  /*c360*/  ISETP.LT.OR P4, PT, R35, 0x2, !P0 ;  /* 0x000000022300780c */ /* 0x000fc40004781670 */
[----:B------:R-:W-:Y:S01]  /*c370*/  F2FP.SATFINITE.E4M3.F32.PACK_AB_MERGE_C R31, RZ, R224, RZ ;  /* 0x000000e0ff1f723e */ /* 0x000fe200048070ff */
[----:B------:R3:W-:Y:S01]  /*c380*/  @!P5 STG.E.U8 desc[UR16][R24.64+0x1], R225 ;  /* 0x000001e11800d986 */ /* 0x0007e2000c101110 */
[C---:B------:R-:W-:Y:S02]  /*c390*/  ISETP.LT.OR P5, PT, R35.reuse, 0x9, !P1 ;  /* 0x000000092300780c */ /* 0x040fe40004fa1670 */
[----:B------:R-:W-:Y:S01]  /*c3a0*/  F2FP.SATFINITE.E4M3.F32.PACK_AB_MERGE_C R223, RZ, R223, RZ ;  /* 0x000000dfffdf723e */ /* 0x000fe200048070ff */
[----:B------:R-:W-:Y:S01]  /*c3b0*/  FMUL R220, R220, UR20 ;  /* 0x00000014dcdc7c20 */ /* 0x000fe20008400000 */
[----:B------:R-:W-:Y:S01]  /*c3c0*/  F2FP.SATFINITE.E4M3.F32.PACK_AB_MERGE_C R221, RZ, R221, RZ ;  /* 0x000000ddffdd723e */ /* 0x000fe200048070ff */
[----:B------:R-:W-:Y:S01]  /*c3d0*/  @!P3 STG.E.U8 desc[UR16][R26.64], R31 ;  /* 0x0000001f1a00b986 */ /* 0x000fe2000c101110 */
[----:B------:R-:W-:-:S03]  /*c3e0*/  ISETP.LT.OR P3, PT, R35, 0x9, !P0 ;  /* 0x000000092300780c */ /* 0x000fc60004761670 */
[----:B------:R-:W-:Y:S01]  /*c3f0*/  @!P4 STG.E.U8 desc[UR16][R26.64+0x1], R223 ;  /* 0x000001df1a00c986 */ /* 0x000fe2000c101110 */
[----:B------:R-:W-:-:S03]  /*c400*/  ISETP.LT.OR P4, PT, R35, 0xa, !P0 ;  /* 0x0000000a2300780c */ /* 0x000fc60004781670 */
[----:B------:R-:W-:Y:S01]  /*c410*/  @!P6 STG.E.U8 desc[UR16][R24.64+0x9], R221 ;  /* 0x000009dd1800e986 */ /* 0x000fe2000c101110 */
[----:B------:R-:W-:Y:S01]  /*c420*/  ISETP.LT.OR P6, PT, R35, 0x12, !P1 ;  /* 0x000000122300780c */ /* 0x000fe20004fc1670 */
[----:B------:R-:W-:Y:S01]  /*c430*/  FMUL R219, R219, UR20 ;  /* 0x00000014dbdb7c20 */ /* 0x000fe20008400000 */
[----:B0-----:R-:W-:Y:S01]  /*c440*/  F2FP.SATFINITE.E4M3.F32.PACK_AB_MERGE_C R29, RZ, R222, RZ ;  /* 0x000000deff1d723e */ /* 0x001fe200048070ff */
[----:B------:R-:W-:Y:S01]  /*c450*/  FMUL R217, R217, UR20 ;  /* 0x00000014d9d97c20 */ /* 0x000fe20008400000 */
[----:B------:R-:W4:Y:S01]  /*c460*/  LDL.LU R226, [R1+0xc] ;  /* 0x00000c0001e27983 */ /* 0x000f220000300800 */
[----:B------:R-:W-:Y:S02]  /*c470*/  F2FP.SATFINITE.E4M3.F32.PACK_AB_MERGE_C R33, RZ, R220, RZ ;  /* 0x000000dcff21723e */ /* 0x000fe400048070ff */
[----:B------:R-:W-:Y:S01]  /*c480*/  F2FP.SATFINITE.E4M3.F32.PACK_AB_MERGE_C R219, RZ, R219, RZ ;  /* 0x000000dbffdb723e */ /* 0x000fe200048070ff */
[----:B------:R0:W-:Y:S01]  /*c490*/  @!P5 STG.E.U8 desc[UR16][R24.64+0x8], R29 ;  /* 0x0000081d1800d986 */ /* 0x0001e2000c101110 */
[----:B------:R-:W-:-:S02]  /*c4a0*/  ISETP.LT.OR P5, PT, R35, 0x11, !P1 ;  /* 0x000000112300780c */ /* 0x000fc40004fa1670 */
[----:B------:R-:W-:Y:S01]  /*c4b0*/  F2FP.SATFINITE.E4M3.F32.PACK_AB_MERGE_C R217, RZ, R217, RZ ;  /* 0x000000d9ffd9723e */ /* 0x000fe200048070ff */
[----:B---3--:R-:W3:Y:S01]  /*c4c0*/  LDL.LU R225, [R1+0x8] ;  /* 0x0000080001e17983 */ /* 0x008ee20000300800 */
[----:B------:R-:W-:-:S03]  /*c4d0*/  FMUL R218, R218, UR20 ;  /* 0x00000014dada7c20 */ /* 0x000fc60008400000 */
[----:B------:R-:W4:Y:S04]  /*c4e0*/  LDL.LU R224, [R1+0x4] ;  /* 0x0000040001e07983 */ /* 0x000f280000300800 */
[----:B------:R-:W3:Y:S01]  /*c4f0*/  LDL.LU R222, [R1] ;  /* 0x0000000001de7983 */ /* 0x000ee20000300800 */
[----:B0-----:R-:W-:Y:S01]  /*c500*/  F2FP.SATFINITE.E4M3.F32.PACK_AB_MERGE_C R29, RZ, R218, RZ ;  /* 0x000000daff1d723e */ /* 0x001fe200048070ff */
[----:B------:R-:W-:Y:S01]  /*c510*/  FMUL R216, R216, UR20 ;  /* 0x00000014d8d87c20 */ /* 0x000fe20008400000 */
[----:B------:R-:W-:Y:S01]  /*c520*/  FMUL R215, R215, UR20 ;  /* 0x00000014d7d77c20 */ /* 0x000fe20008400000 */
[----:B------:R0:W-:Y:S01]  /*c530*/  @!P3 STG.E.U8 desc[UR16][R26.64+0x8], R33 ;  /* 0x000008211a00b986 */ /* 0x0001e2000c101110 */
[----:B------:R-:W-:Y:S01]  /*c540*/  ISETP.LT.OR P3, PT, R35, 0x11, !P0 ;  /* 0x000000112300780c */ /* 0x000fe20004761670 */
[----:B------:R-:W-:Y:S01]  /*c550*/  FMUL R213, R213, UR20 ;  /* 0x00000014d5d57c20 */ /* 0x000fe20008400000 */
[----:B------:R-:W-:Y:S01]  /*c560*/  F2FP.SATFINITE.E4M3.F32.PACK_AB_MERGE_C R31, RZ, R216, RZ ;  /* 0x000000d8ff1f723e */ /* 0x000fe200048070ff */
[----:B------:R-:W-:Y:S01]  /*c570*/  @!P4 STG.E.U8 desc[UR16][R26.64+0x9], R219 ;  /* 0x000009db1a00c986 */ /* 0x000fe2000c101110 */
[C---:B------:R-:W-:Y:S01]  /*c580*/  ISETP.LT.OR P4, PT, R35.reuse, 0x12, !P0 ;  /* 0x000000122300780c */ /* 0x040fe20004781670 */
[----:B------:R-:W-:Y:S01]  /*c590*/  FMUL R214, R214, UR20 ;  /* 0x00000014d6d67c20 */ /* 0x000fe20008400000 */
[----:B------:R-:W-:Y:S01]  /*c5a0*/  F2FP.SATFINITE.E4M3.F32.PACK_AB_MERGE_C R215, RZ, R215, RZ ;  /* 0x000000d7ffd7723e */ /* 0x000fe200048070ff */
[----:B------:R-:W-:Y:S01]  /*c5b0*/  @!P6 STG.E.U8 desc[UR16][R24.64+0x11], R217 ;  /* 0x000011d91800e986 */ /* 0x000fe2000c101110 */
[C---:B------:R-:W-:Y:S01]  /*c5c0*/  ISETP.LT.OR P6, PT, R35.reuse, 0x1a, !P1 ;  /* 0x0000001a2300780c */ /* 0x040fe20004fc1670 */
[----:B------:R-:W-:Y:S01]  /*c5d0*/  FMUL R212, R212, UR20 ;  /* 0x00000014d4d47c20 */ /* 0x000fe20008400000 */
[----:B------:R-:W-:Y:S01]  /*c5e0*/  F2FP.SATFINITE.E4M3.F32.PACK_AB_MERGE_C R213, RZ, R213, RZ ;  /* 0x000000d5ffd5723e */ /* 0x000fe200048070ff */
[----:B------:R1:W-:Y:S01]  /*c5f0*/  @!P5 STG.E.U8 desc[UR16][R24.64+0x10], R29 ;  /* 0x0000101d1800d986 */ /* 0x0003e2000c101110 */
[----:B------:R-:W-:Y:S01]  /*c600*/  ISETP.LT.OR P5, PT, R35, 0x19, !P1 ;  /* 0x000000192300780c */ /* 0x000fe20004fa1670 */
[----:B------:R-:W-:Y:S01]  /*c610*/  FMUL R211, R211, UR20 ;  /* 0x00000014d3d37c20 */ /* 0x000fe20008400000 */
[----:B------:R-:W-:Y:S01]  /*c620*/  FMUL R209, R209, UR20 ;  /* 0x00000014d1d17c20 */ /* 0x000fe20008400000 */
[----:B------:R1:W-:Y:S01]  /*c630*/  @!P3 STG.E.U8 desc[UR16][R26.64+0x10], R31 ;  /* 0x0000101f1a00b986 */ /* 0x0003e2000c101110 */
[C---:B------:R-:W-:Y:S01]  /*c640*/  ISETP.LT.OR P3, PT, R35.reuse, 0x19, !P0 ;  /* 0x000000192300780c */ /* 0x040fe20004761670 */
[----:B------:R-:W-:Y:S01]  /*c650*/  FMUL R210, R210, UR20 ;  /* 0x00000014d2d27c20 */ /* 0x000fe20008400000 */
[----:B0-----:R-:W-:Y:S01]  /*c660*/  F2FP.SATFINITE.E4M3.F32.PACK_AB_MERGE_C R33, RZ, R212, RZ ;  /* 0x000000d4ff21723e */ /* 0x001fe200048070ff */
[----:B------:R-:W-:Y:S01]  /*c670*/  @!P4 STG.E.U8 desc[UR16][R26.64+0x11], R215 ;  /* 0x000011d71a00c986 */ /* 0x000fe2000c101110 */
[C---:B------:R-:W-:Y:S01]  /*c680*/  ISETP.LT.OR P4, PT, R35.reuse, 0x1a, !P0 ;  /* 0x0000001a2300780c */ /* 0x040fe20004781670 */
[----:B------:R-:W-:Y:S01]  /*c690*/  FMUL R208, R208, UR20 ;  /* 0x00000014d0d07c20 */ /* 0x000fe20008400000 */
[----:B------:R-:W-:Y:S01]  /*c6a0*/  F2FP.SATFINITE.E4M3.F32.PACK_AB_MERGE_C R211, RZ, R211, RZ ;  /* 0x000000d3ffd3723e */ /* 0x000fe200048070ff */
[----:B------:R-:W-:Y:S01]  /*c6b0*/  @!P6 STG.E.U8 desc[UR16][R24.64+0x19], R213 ;  /* 0x000019d51800e986 */ /* 0x000fe2000c101110 */
[----:B------:R-:W-:Y:S01]  /*c6c0*/  ISETP.LT.OR P6, PT, R35, 0x22, !P1 ;  /* 0x000000222300780c */ /* 0x000fe20004fc1670 */
[----:B------:R-:W-:Y:S01]  /*c6d0*/  FMUL R207, R207, UR20 ;  /* 0x00000014cfcf7c20 */ /* 0x000fe20008400000 */
[----:B-1----:R-:W-:Y:S01]  /*c6e0*/  F2FP.SATFINITE.E4M3.F32.PACK_AB_MERGE_C R29, RZ, R214, RZ ;  /* 0x000000d6ff1d723e */ /* 0x002fe200048070ff */
[----:B------:R-:W-:Y:S01]  /*c6f0*/  FMUL R205, R205, UR20 ;  /* 0x00000014cdcd7c20 */ /* 0x000fe20008400000 */
[----:B------:R-:W-:Y:S01]  /*c700*/  F2FP.SATFINITE.E4M3.F32.PACK_AB_MERGE_C R209, RZ, R209, RZ ;  /* 0x000000d1ffd1723e */ /* 0x000fe200048070ff */
[----:B------:R-:W-:Y:S01]  /*c710*/  FMUL R206, R206, UR20 ;  /* 0x00000014cece7c20 */ /* 0x000fe20008400000 */
[----:B------:R-:W-:Y:S01]  /*c720*/  F2FP.SATFINITE.E4M3.F32.PACK_AB_MERGE_C R31, RZ, R208, RZ ;  /* 0x000000d0ff1f723e */ /* 0x000fe200048070ff */
[----:B------:R0:W-:Y:S01]  /*c730*/  @!P5 STG.E.U8 desc[UR16][R24.64+0x18], R29 ;  /* 0x0000181d1800d986 */ /* 0x0001e2000c101110 */
[C---:B------:R-:W-:Y:S01]  /*c740*/  ISETP.LT.OR P5, PT, R35.reuse, 0x21, !P1 ;  /* 0x000000212300780c */ /* 0x040fe20004fa1670 */
[----:B------:R-:W-:Y:S01]  /*c750*/  FMUL R204, R204, UR20 ;  /* 0x00000014cccc7c20 */ /* 0x000fe20008400000 */
[----:B------:R-:W-:Y:S01]  /*c760*/  F2FP.SATFINITE.E4M3.F32.PACK_AB_MERGE_C R207, RZ, R207, RZ ;  /* 0x000000cfffcf723e */ /* 0x000fe200048070ff */
[----:B------:R1:W-:Y:S01]  /*c770*/  @!P3 STG.E.U8 desc[UR16][R26.64+0x18], R33 ;  /* 0x000018211a00b986 */ /* 0x0003e2000c101110 */
[----:B------:R-:W-:Y:S01]  /*c780*/  ISETP.LT.OR P3, PT, R35, 0x21, !P0 ;  /* 0x000000212300780c */ /* 0x000fe20004761670 */
[----:B------:R-:W-:Y:S01]  /*c790*/  FMUL R203, R203, UR20 ;  /* 0x00000014cbcb7c20 */ /* 0x000fe20008400000 */
[----:B------:R-:W-:Y:S01]  /*c7a0*/  F2FP.SATFINITE.E4M3.F32.PACK_AB_MERGE_C R205, RZ, R205, RZ ;  /* 0x000000cdffcd723e */ /* 0x000fe200048070ff */
[----:B------:R-:W-:Y:S01]  /*c7b0*/  @!P4 STG.E.U8 desc[UR16][R26.64+0x19], R211 ;  /* 0x000019d31a00c986 */ /* 0x000fe2000c101110 */
[----:B------:R-:W-:Y:S01]  /*c7c0*/  ISETP.LT.OR P4, PT, R35, 0x22, !P0 ;  /* 0x000000222300780c */ /* 0x000fe20004781670 */
[----:B------:R-:W-:Y:S01]  /*c7d0*/  FMUL R201, R201, UR20 ;  /* 0x00000014c9c97c20 */ /* 0x000fe20008400000 */
[----:B------:R-:W-:Y:S01]  /*c7e0*/  F2FP.SATFINITE.E4M3.F32.PACK_AB_MERGE_C R203, RZ, R203, RZ ;  /* 0x000000cbffcb723e */ /* 0x000fe200048070ff */
[----:B------:R-:W-:Y:S01]  /*c7f0*/  @!P6 STG.E.U8 desc[UR16][R24.64+0x21], R209 ;  /* 0x000021d11800e986 */ /* 0x000fe2000c101110 */
[----:B------:R-:W-:Y:S01]  /*c800*/  ISETP.LT.OR P6, PT, R35, 0x2a, !P1 ;  /* 0x0000002a2300780c */ /* 0x000fe20004fc1670 */
[----:B------:R-:W-:Y:S01]  /*c810*/  FMUL R202, R202, UR20 ;  /* 0x00000014caca7c20 */ /* 0x000fe20008400000 */
[----:B0-----:R-:W-:Y:S01]  /*c820*/  F2FP.SATFINITE.E4M3.F32.PACK_AB_MERGE_C R29, RZ, R210, RZ ;  /* 0x000000d2ff1d723e */ /* 0x001fe200048070ff */
[----:B------:R-:W-:Y:S01]  /*c830*/  FMUL R200, R200, UR20 ;  /* 0x00000014c8c87c20 */ /* 0x000fe20008400000 */
[----:B-1----:R-:W-:Y:S01]  /*c840*/  F2FP.SATFINITE.E4M3.F32.PACK_AB_MERGE_C R33, RZ, R204, RZ ;  /* 0x000000ccff21723e */ /* 0x002fe200048070ff */
[----:B------:R-:W-:Y:S01]  /*c850*/  FMUL R199, R199, UR20 ;  /* 0x00000014c7c77c20 */ /* 0x000fe20008400000 */
[----:B------:R-:W-:Y:S01]  /*c860*/  F2FP.SATFINITE.E4M3.F32.PACK_AB_MERGE_C R201, RZ, R201, RZ ;  /* 0x000000c9ffc9723e */ /* 0x000fe200048070ff */
[----:B------:R0:W-:Y:S01]  /*c870*/  @!P5 STG.E.U8 desc[UR16][R24.64+0x20], R29 ;  /* 0x0000201d1800d986 */ /* 0x0001e2000c101110 */
[----:B------:R-:W-:Y:S01]  /*c880*/  ISETP.LT.OR P5, PT, R35, 0x29, !P1 ;  /* 0x000000292300780c */ /* 0x000fe20004fa1670 */
[----:B------:R-:W-:Y:S01]  /*c890*/  FMUL R197, R197, UR20 ;  /* 0x00000014c5c57c20 */ /* 0x000fe20008400000 */
[----:B------:R-:W-:Y:S01]  /*c8a0*/  F2FP.SATFINITE.E4M3.F32.PACK_AB_MERGE_C R199, RZ, R199, RZ ;  /* 0x000000c7ffc7723e */ /* 0x000fe200048070ff */
[----:B------:R1:W-:Y:S01]  /*c8b0*/  @!P3 STG.E.U8 desc[UR16][R26.64+0x20], R31 ;  /* 0x0000201f1a00b986 */ /* 0x0003e2000c101110 */
[C---:B------:R-:W-:Y:S01]  /*c8c0*/  ISETP.LT.OR P3, PT, R35.reuse, 0x29, !P0 ;  /* 0x000000292300780c */ /* 0x040fe20004761670 */
[----:B------:R-:W-:Y:S01]  /*c8d0*/  FMUL R198, R198, UR20 ;  /* 0x00000014c6c67c20 */ /* 0x000fe20008400000 */
[----:B------:R-:W-:Y:S01]  /*c8e0*/  F2FP.SATFINITE.E4M3.F32.PACK_AB_MERGE_C R197, RZ, R197, RZ ;  /* 0x000000c5ffc5723e */ /* 0x000fe200048070ff */
[----:B------:R-:W-:Y:S01]  /*c8f0*/  @!P4 STG.E.U8 desc[UR16][R26.64+0x21], R207 ;  /* 0x000021cf1a00c986 */ /* 0x000fe2000c101110 */
[----:B------:R-:W-:Y:S01]  /*c900*/  ISETP.LT.OR P4, PT, R35, 0x2a, !P0 ;  /* 0x0000002a2300780c */ /* 0x000fe20004781670 */
[----:B------:R-:W-:Y:S01]  /*c910*/  FMUL R196, R196, UR20 ;  /* 0x00000014c4c47c20 */ /* 0x000fe20008400000 */
[----:B------:R-:W-:Y:S01]  /*c920*/  FMUL R195, R195, UR20 ;  /* 0x00000014c3c37c20 */ /* 0x000fe20008400000 */
        /* <DEDUP_REMOVED lines=27> */
[----:B------:R-:W-:Y:S01]  /*cae0*/  FMUL R186, R186, UR20 ;  /* 0x00000014baba7c20 */ /* 0x000fe20008400000 */
        /* <DEDUP_REMOVED lines=156> */
[----:B-----5:R-:W-:Y:S01]  /*d4b0*/  FMUL R0, R0, UR20 ;  /* 0x0000001400007c20 */ /* 0x020fe20008400000 */
[----:B-1----:R-:W-:Y:S01]  /*d4c0*/  F2FP.SATFINITE.E4M3.F32.PACK_AB_MERGE_C R33, RZ, R164, RZ ;  /* 0x000000a4ff21723e */ /* 0x002fe200048070ff */
        /* <DEDUP_REMOVED lines=9> */
[----:B------:R-:W-:Y:S01]  /*d560*/  FMUL R4, R4, UR20 ;  /* 0x0000001404047c20 */ /* 0x000fe20008400000 */
[----:B------:R-:W-:Y:S01]  /*d570*/  @!P4 STG.E.U8 desc[UR16][R26.64+0x71], R167 ;  /* 0x000071a71a00c986 */ /* 0x000fe2000c101110 */
[----:B------:R-:W-:-:S03]  /*d580*/  ISETP.LT.OR P4, PT, R35, 0x7a, !P0 ;  /* 0x0000007a2300780c */ /* 0x000fc60004781670 */
[----:B------:R-:W-:Y:S01]  /*d590*/  @!P6 STG.E.U8 desc[UR16][R24.64+0x79], R165 ;  /* 0x000079a51800e986 */ /* 0x000fe2000c101110 */
[----:B------:R-:W-:Y:S02]  /*d5a0*/  ISETP.LT.OR P6, PT, R35, 0x82, !P1 ;  /* 0x000000822300780c */ /* 0x000fe40004fc1670 */
[----:B0-----:R-:W-:Y:S01]  /*d5b0*/  F2FP.SATFINITE.E4M3.F32.PACK_AB_MERGE_C R29, RZ, R166, RZ ;  /* 0x000000a6ff1d723e */ /* 0x001fe200048070ff */
[----:B------:R-:W4:Y:S01]  /*d5c0*/  LDL.LU R220, [R1+0x14] ;  /* 0x0000140001dc7983 */ /* 0x000f220000300800 */
[----:B-1----:R-:W-:-:S03]  /*d5d0*/  F2FP.SATFINITE.E4M3.F32.PACK_AB_MERGE_C R31, RZ, R160, RZ ;  /* 0x000000a0ff1f723e */ /* 0x002fc600048070ff */
[----:B------:R0:W-:Y:S01]  /*d5e0*/  @!P5 STG.E.U8 desc[UR16][R24.64+0x78], R29 ;  /* 0x0000781d1800d986 */ /* 0x0001e2000c101110 */
[----:B------:R-:W-:-:S03]  /*d5f0*/  ISETP.LT.OR P5, PT, R35, 0x81, !P1 ;  /* 0x000000812300780c */ /* 0x000fc60004fa1670 */
[----:B------:R1:W-:Y:S01]  /*d600*/  @!P3 STG.E.U8 desc[UR16][R26.64+0x78], R33 ;  /* 0x000078211a00b986 */ /* 0x0003e2000c101110 */
[----:B------:R-:W-:-:S03]  /*d610*/  ISETP.LT.OR P3, PT, R35, 0x81, !P0 ;  /* 0x000000812300780c */ /* 0x000fc60004761670 */
        /* <DEDUP_REMOVED lines=26> */
[----:B0-----:R-:W-:Y:S02]  /*d7c0*/  F2FP.SATFINITE.E4M3.F32.PACK_AB_MERGE_C R29, RZ, R154, RZ ;  /* 0x0000009aff1d723e */ /* 0x001fe400048070ff */
[----:B-1----:R-:W-:-:S03]  /*d7d0*/  F2FP.SATFINITE.E4M3.F32.PACK_AB_MERGE_C R33, RZ, R20, RZ ;  /* 0x00000014ff21723e */ /* 0x002fc600048070ff */
[----:B------:R0:W-:Y:S01]  /*d7e0*/  @!P5 STG.E.U8 desc[UR16][R24.64+0x90], R29 ;  /* 0x0000901d1800d986 */ /* 0x0001e2000c101110 */
[----:B------:R-:W-:-:S03]  /*d7f0*/  ISETP.LT.OR P5, PT, R35, 0x99, !P1 ;  /* 0x000000992300780c */ /* 0x000fc60004fa1670 */
[----:B------:R-:W-:Y:S01]  /*d800*/  @!P3 STG.E.U8 desc[UR16][R26.64+0x90], R31 ;  /* 0x0000901f1a00b986 */ /* 0x000fe2000c101110 */
[----:B------:R-:W-:-:S03]  /*d810*/  ISETP.LT.OR P3, PT, R35, 0x99, !P0 ;  /* 0x000000992300780c */ /* 0x000fc60004761670 */
[----:B------:R1:W-:Y:S01]  /*d820*/  @!P4 STG.E.U8 desc[UR16][R26.64+0x91], R23 ;  /* 0x000091171a00c986 */ /* 0x0003e2000c101110 */
[----:B------:R-:W-:-:S03]  /*d830*/  ISETP.LT.OR P4, PT, R35, 0x9a, !P0 ;  /* 0x0000009a2300780c */ /* 0x000fc60004781670 */
[----:B------:R2:W-:Y:S01]  /*d840*/  @!P6 STG.E.U8 desc[UR16][R24.64+0x99], R21 ;  /* 0x000099151800e986 */ /* 0x0005e2000c101110 */
[----:B------:R-:W-:Y:S02]  /*d850*/  ISETP.LT.OR P6, PT, R35, 0xa2, !P1 ;  /* 0x000000a22300780c */ /* 0x000fe40004fc1670 */
[----:B0-----:R-:W-:-:S05]  /*d860*/  F2FP.SATFINITE.E4M3.F32.PACK_AB_MERGE_C R29, RZ, R22, RZ ;  /* 0x00000016ff1d723e */ /* 0x001fca00048070ff */
[----:B------:R-:W-:Y:S01]  /*d870*/  @!P5 STG.E.U8 desc[UR16][R24.64+0x98], R29 ;  /* 0x0000981d1800d986 */ /* 0x000fe2000c101110 */
[C---:B------:R-:W-:Y:S02]  /*d880*/  ISETP.LT.OR P5, PT, R35.reuse, 0xa1, !P1 ;  /* 0x000000a12300780c */ /* 0x040fe40004fa1670 */
[----:B-1----:R-:W-:Y:S01]  /*d890*/  F2FP.SATFINITE.E4M3.F32.PACK_AB_MERGE_C R23, RZ, R18, RZ ;  /* 0x00000012ff17723e */ /* 0x002fe200048070ff */
[----:B------:R-:W-:Y:S01]  /*d8a0*/  @!P3 STG.E.U8 desc[UR16][R26.64+0x98], R33 ;  /* 0x000098211a00b986 */ /* 0x000fe2000c101110 */
[C---:B------:R-:W-:Y:S02]  /*d8b0*/  ISETP.LT.OR P3, PT, R35.reuse, 0xa1, !P0 ;  /* 0x000000a12300780c */ /* 0x040fe40004761670 */
[----:B--2---:R-:W-:Y:S01]  /*d8c0*/  F2FP.SATFINITE.E4M3.F32.PACK_AB_MERGE_C R21, RZ, R16, RZ ;  /* 0x00000010ff15723e */ /* 0x004fe200048070ff */
[----:B------:R0:W-:Y:S01]  /*d8d0*/  @!P4 STG.E.U8 desc[UR16][R26.64+0x99], R19 ;  /* 0x000099131a00c986 */ /* 0x0001e2000c101110 */
[----:B------:R-:W-:-:S03]  /*d8e0*/  ISETP.LT.OR P4, PT, R35, 0xa2, !P0 ;  /* 0x000000a22300780c */ /* 0x000fc60004781670 */
[----:B------:R1:W-:Y:S01]  /*d8f0*/  @!P6 STG.E.U8 desc[UR16][R24.64+0xa1], R17 ;  /* 0x0000a1111800e986 */ /* 0x0003e2000c101110 */
[----:B------:R-:W-:-:S03]  /*d900*/  ISETP.LT.OR P6, PT, R35, 0xaa, !P1 ;  /* 0x000000aa2300780c */ /* 0x000fc60004fc1670 */
[----:B------:R-:W-:Y:S01]  /*d910*/  @!P5 STG.E.U8 desc[UR16][R24.64+0xa0], R23 ;  /* 0x0000a0171800d986 */ /* 0x000fe2000c101110 */
[----:B------:R-:W-:-:S03]  /*d920*/  ISETP.LT.OR P5, PT, R35, 0xa9, !P1 ;  /* 0x000000a92300780c */ /* 0x000fc60004fa1670 */
[----:B------:R-:W-:Y:S01]  /*d930*/  @!P3 STG.E.U8 desc[UR16][R26.64+0xa0], R21 ;  /* 0x0000a0151a00b986 */ /* 0x000fe2000c101110 */
[C---:B------:R-:W-:Y:S02]  /*d940*/  ISETP.LT.OR P3, PT, R35.reuse, 0xa9, !P0 ;  /* 0x000000a92300780c */ /* 0x040fe40004761670 */
[----:B0-----:R-:W-:Y:S01]  /*d950*/  F2FP.SATFINITE.E4M3.F32.PACK_AB_MERGE_C R19, RZ, R14, RZ ;  /* 0x0000000eff13723e */ /* 0x001fe200048070ff */
[----:B------:R0:W-:Y:S01]  /*d960*/  @!P4 STG.E.U8 desc[UR16][R26.64+0xa1], R15 ;  /* 0x0000a10f1a00c986 */ /* 0x0001e2000c101110 */
[C---:B------:R-:W-:Y:S02]  /*d970*/  ISETP.LT.OR P4, PT, R35.reuse, 0xaa, !P0 ;  /* 0x000000aa2300780c */ /* 0x040fe40004781670 */
[----:B-1----:R-:W-:Y:S01]  /*d980*/  F2FP.SATFINITE.E4M3.F32.PACK_AB_MERGE_C R17, RZ, R12, RZ ;  /* 0x0000000cff11723e */ /* 0x002fe200048070ff */
        /* <DEDUP_REMOVED lines=15> */
[----:B0-----:R-:W-:Y:S02]  /*da80*/  F2FP.SATFINITE.E4M3.F32.PACK_AB_MERGE_C R11, RZ, R6, RZ ;  /* 0x00000006ff0b723e */ /* 0x001fe400048070ff */
[C---:B------:R-:W-:Y:S01]  /*da90*/  ISETP.LT.OR P3, PT, R35.reuse, 0xb9, !P0 ;  /* 0x000000b92300780c */ /* 0x040fe20004761670 */
[----:B------:R0:W-:Y:S01]  /*daa0*/  @!P4 STG.E.U8 desc[UR16][R26.64+0xb1], R7 ;  /* 0x0000b1071a00c986 */ /* 0x0001e2000c101110 */
[----:B-1----:R-:W-:Y:S02]  /*dab0*/  F2FP.SATFINITE.E4M3.F32.PACK_AB_MERGE_C R9, RZ, R4, RZ ;  /* 0x00000004ff09723e */ /* 0x002fe400048070ff */
[----:B------:R-:W-:Y:S01]  /*dac0*/  ISETP.LT.OR P4, PT, R35, 0xba, !P0 ;  /* 0x000000ba2300780c */ /* 0x000fe20004781670 */
[----:B------:R1:W-:Y:S04]  /*dad0*/  @!P6 STG.E.U8 desc[UR16][R24.64+0xb9], R5 ;  /* 0x0000b9051800e986 */ /* 0x0003e8000c101110 */
[----:B------:R2:W-:Y:S01]  /*dae0*/  @!P5 STG.E.U8 desc[UR16][R24.64+0xb8], R11 ;  /* 0x0000b80b1800d986 */ /* 0x0005e2000c101110 */
[----:B------:R-:W-:Y:S01]  /*daf0*/  FMUL R4, R227, UR20 ;  /* 0x00000014e3047c20 */ /* 0x000fe20008400000 */
[----:B------:R-:W-:-:S02]  /*db00*/  ISETP.LT.OR P5, PT, R35, 0xc1, !P1 ;  /* 0x000000c12300780c */ /* 0x000fc40004fa1670 */
[----:B0-----:R-:W-:Y:S02]  /*db10*/  F2FP.SATFINITE.E4M3.F32.PACK_AB_MERGE_C R7, RZ, R3, RZ ;  /* 0x00000003ff07723e */ /* 0x001fe400048070ff */
[----:B-1----:R-:W-:Y:S01]  /*db20*/  F2FP.SATFINITE.E4M3.F32.PACK_AB_MERGE_C R5, RZ, R0, RZ ;  /* 0x00000000ff05723e */ /* 0x002fe200048070ff */
[----:B---3--:R-:W-:Y:S01]  /*db30*/  FMUL R0, R222, UR20 ;  /* 0x00000014de007c20 */ /* 0x008fe20008400000 */
[----:B------:R-:W-:Y:S01]  /*db40*/  ISETP.LT.OR P6, PT, R35, 0xc2, !P1 ;  /* 0x000000c22300780c */ /* 0x000fe20004fc1670 */
[----:B------:R-:W3:Y:S01]  /*db50*/  LDL.LU R222, [R1+0x20] ;  /* 0x0000200001de7983 */ /* 0x000ee20000300800 */
[----:B--2---:R-:W-:Y:S02]  /*db60*/  F2FP.SATFINITE.E4M3.F32.PACK_AB_MERGE_C R11, RZ, R2, RZ ;  /* 0x00000002ff0b723e */ /* 0x004fe400048070ff */
[----:B------:R-:W-:Y:S01]  /*db70*/  F2FP.SATFINITE.E4M3.F32.PACK_AB_MERGE_C R13, RZ, R0, RZ ;  /* 0x00000000ff0d723e */ /* 0x000fe200048070ff */
[----:B----4-:R-:W-:Y:S01]  /*db80*/  FMUL R0, R224, UR20 ;  /* 0x00000014e0007c20 */ /* 0x010fe20008400000 */
[----:B------:R-:W-:Y:S01]  /*db90*/  FMUL R2, R225, UR20 ;  /* 0x00000014e1027c20 */ /* 0x000fe20008400000 */
[----:B------:R-:W2:Y:S04]  /*dba0*/  LDL.LU R224, [R1+0x24] ;  /* 0x0000240001e07983 */ /* 0x000ea80000300800 */
[----:B------:R-:W4:Y:S01]  /*dbb0*/  LDL.LU R225, [R1+0x28] ;  /* 0x0000280001e17983 */ /* 0x000f220000300800 */
[----:B------:R-:W-:-:S03]  /*dbc0*/  FMUL R3, R226, UR20 ;  /* 0x00000014e2037c20 */ /* 0x000fc60008400000 */
[----:B------:R-:W4:Y:S04]  /*dbd0*/  LDL.LU R226, [R1+0x2c] ;  /* 0x00002c0001e27983 */ /* 0x000f280000300800 */
[----:B------:R-:W4:Y:S04]  /*dbe0*/  LDL.LU R227, [R1+0x30] ;  /* 0x0000300001e37983 */ /* 0x000f280000300800 */
[----:B------:R-:W-:Y:S01]  /*dbf0*/  @!P3 STG.E.U8 desc[UR16][R26.64+0xb8], R9 ;  /* 0x0000b8091a00b986 */ /* 0x000fe2000c101110 */
[----:B------:R-:W-:-:S03]  /*dc00*/  ISETP.LT.OR P3, PT, R35, 0xc1, !P0 ;  /* 0x000000c12300780c */ /* 0x000fc60004761670 */
[----:B------:R0:W-:Y:S01]  /*dc10*/  @!P4 STG.E.U8 desc[UR16][R26.64+0xb9], R7 ;  /* 0x0000b9071a00c986 */ /* 0x0001e2000c101110 */
[----:B------:R-:W-:-:S03]  /*dc20*/  ISETP.LT.OR P4, PT, R35, 0xc2, !P0 ;  /* 0x000000c22300780c */ /* 0x000fc60004781670 */
[----:B------:R-:W-:Y:S01]  /*dc30*/  @!P5 STG.E.U8 desc[UR16][R24.64+0xc0], R11 ;  /* 0x0000c00b1800d986 */ /* 0x000fe2000c101110 */
[----:B------:R-:W-:-:S03]  /*dc40*/  ISETP.LT.OR P5, PT, R35, 0xc9, !P1 ;  /* 0x000000c92300780c */ /* 0x000fc60004fa1670 */
[----:B------:R1:W-:Y:S01]  /*dc50*/  @!P6 STG.E.U8 desc[UR16][R24.64+0xc1], R5 ;  /* 0x0000c1051800e986 */ /* 0x0003e2000c101110 */
[----:B0-----:R-:W-:-:S03]  /*dc60*/  F2FP.SATFINITE.E4M3.F32.PACK_AB_MERGE_C R7, RZ, R0, RZ ;  /* 0x00000000ff07723e */ /* 0x001fc600048070ff */
[----:B------:R-:W-:Y:S01]  /*dc70*/  @!P3 STG.E.U8 desc[UR16][R26.64+0xc0], R13 ;  /* 0x0000c00d1a00b986 */ /* 0x000fe2000c101110 */
[C---:B------:R-:W-:Y:S02]  /*dc80*/  ISETP.LT.OR P6, PT, R35.reuse, 0xca, !P1 ;  /* 0x000000ca2300780c */ /* 0x040fe40004fc1670 */
[----:B-1----:R-:W-:Y:S01]  /*dc90*/  F2FP.SATFINITE.E4M3.F32.PACK_AB_MERGE_C R5, RZ, R2, RZ ;  /* 0x00000002ff05723e */ /* 0x002fe200048070ff */
[----:B------:R0:W-:Y:S01]  /*dca0*/  @!P4 STG.E.U8 desc[UR16][R26.64+0xc1], R7 ;  /* 0x0000c1071a00c986 */ /* 0x0001e2000c101110 */
[C---:B------:R-:W-:Y:S02]  /*dcb0*/  ISETP.LT.OR P3, PT, R35.reuse, 0xc9, !P0 ;  /* 0x000000c92300780c */ /* 0x040fe40004761670 */
[C---:B------:R-:W-:Y:S01]  /*dcc0*/  ISETP.LT.OR P4, PT, R35.reuse, 0xca, !P0 ;  /* 0x000000ca2300780c */ /* 0x040fe20004781670 */
[----:B------:R1:W-:Y:S01]  /*dcd0*/  @!P5 STG.E.U8 desc[UR16][R24.64+0xc8], R5 ;  /* 0x0000c8051800d986 */ /* 0x0003e2000c101110 */
[----:B------:R-:W-:Y:S02]  /*dce0*/  ISETP.LT.OR P5, PT, R35, 0xd1, !P1 ;  /* 0x000000d12300780c */ /* 0x000fe40004fa1670 */
[----:B------:R-:W-:-:S02]  /*dcf0*/  F2FP.SATFINITE.E4M3.F32.PACK_AB_MERGE_C R9, RZ, R3, RZ ;  /* 0x00000003ff09723e */ /* 0x000fc400048070ff */
[----:B------:R-:W-:-:S03]  /*dd00*/  F2FP.SATFINITE.E4M3.F32.PACK_AB_MERGE_C R11, RZ, R4, RZ ;  /* 0x00000004ff0b723e */ /* 0x000fc600048070ff */
[----:B------:R1:W-:Y:S04]  /*dd10*/  @!P6 STG.E.U8 desc[UR16][R24.64+0xc9], R9 ;  /* 0x0000c9091800e986 */ /* 0x0003e8000c101110 */
[----:B------:R-:W-:Y:S01]  /*dd20*/  @!P3 STG.E.U8 desc[UR16][R26.64+0xc8], R11 ;  /* 0x0000c80b1a00b986 */ /* 0x000fe2000c101110 */
[----:B------:R-:W-:-:S03]  /*dd30*/  FMUL R0, R220, UR20 ;  /* 0x00000014dc007c20 */ /* 0x000fc60008400000 */
[----:B------:R-:W4:Y:S02]  /*dd40*/  LDL.LU R220, [R1+0x34] ;  /* 0x0000340001dc7983 */ /* 0x000f240000300800 */
[----:B0-----:R-:W-:Y:S01]  /*dd50*/  F2FP.SATFINITE.E4M3.F32.PACK_AB_MERGE_C R7, RZ, R0, RZ ;  /* 0x00000000ff07723e */ /* 0x001fe200048070ff */
[----:B------:R-:W-:Y:S02]  /*dd60*/  FMUL R2, R221, UR20 ;  /* 0x00000014dd027c20 */ /* 0x000fe40008400000 */
[----:B------:R-:W4:Y:S03]  /*dd70*/  LDL.LU R221, [R1+0x38] ;  /* 0x0000380001dd7983 */ /* 0x000f260000300800 */
[----:B-1----:R-:W-:Y:S01]  /*dd80*/  F2FP.SATFINITE.E4M3.F32.PACK_AB_MERGE_C R5, RZ, R2, RZ ;  /* 0x00000002ff05723e */ /* 0x002fe200048070ff */
[----:B------:R-:W-:Y:S04]  /*dd90*/  @!P4 STG.E.U8 desc[UR16][R26.64+0xc9], R7 ;  /* 0x0000c9071a00c986 */ /* 0x000fe8000c101110 */
[----:B------:R0:W-:Y:S01]  /*dda0*/  @!P5 STG.E.U8 desc[UR16][R24.64+0xd0], R5 ;  /* 0x0000d0051800d986 */ /* 0x0001e2000c101110 */
[----:B------:R-:W-:-:S03]  /*ddb0*/  FMUL R3, R223, UR20 ;  /* 0x00000014df037c20 */ /* 0x000fc60008400000 */
[----:B------:R-:W4:Y:S02]  /*ddc0*/  LDL.LU R223, [R1+0x3c] ;  /* 0x00003c0001df7983 */ /* 0x000f240000300800 */
[----:B------:R-:W-:Y:S01]  /*ddd0*/  F2FP.SATFINITE.E4M3.F32.PACK_AB_MERGE_C R9, RZ, R3, RZ ;  /* 0x00000003ff09723e */ /* 0x000fe200048070ff */
[----:B---3--:R-:W-:Y:S02]  /*dde0*/  FMUL R0, R222, UR20 ;  /* 0x00000014de007c20 */ /* 0x008fe40008400000 */
[----:B------:R-:W3:Y:S03]  /*ddf0*/  LDL.LU R222, [R1+0x40] ;  /* 0x0000400001de7983 */ /* 0x000ee60000300800 */
[----:B------:R-:W-:Y:S01]  /*de00*/  F2FP.SATFINITE.E4M3.F32.PACK_AB_MERGE_C R13, RZ, R0, RZ ;  /* 0x00000000ff0d723e */ /* 0x000fe200048070ff */
[----:B--2---:R-:W-:Y:S02]  /*de10*/  FMUL R2, R224, UR20 ;  /* 0x00000014e0027c20 */ /* 0x004fe40008400000 */
[----:B------:R-:W2:Y:S01]  /*de20*/  LDL.LU R224, [R1+0x44] ;  /* 0x0000440001e07983 */ /* 0x000ea20000300800 */
[----:B----4-:R-:W-:-:S03]  /*de30*/  FMUL R0, R225, UR20 ;  /* 0x00000014e1007c20 */ /* 0x010fc60008400000 */
[----:B------:R-:W4:Y:S01]  /*de40*/  LDL.LU R225, [R1+0x48] ;  /* 0x0000480001e17983 */ /* 0x000f220000300800 */
[----:B------:R-:W-:Y:S01]  /*de50*/  FMUL R3, R226, UR20 ;  /* 0x00000014e2037c20 */ /* 0x000fe20008400000 */
[----:B0-----:R-:W-:Y:S02]  /*de60*/  F2FP.SATFINITE.E4M3.F32.PACK_AB_MERGE_C R5, RZ, R0, RZ ;  /* 0x00000000ff05723e */ /* 0x001fe400048070ff */
[----:B------:R-:W4:Y:S01]  /*de70*/  LDL.LU R226, [R1+0x4c] ;  /* 0x00004c0001e27983 */ /* 0x000f220000300800 */
[----:B------:R-:W-:-:S03]  /*de80*/  FMUL R0, R227, UR20 ;  /* 0x00000014e3007c20 */ /* 0x000fc60008400000 */
[----:B------:R-:W4:Y:S01]  /*de90*/  LDL.LU R227, [R1+0x50] ;  /* 0x0000500001e37983 */ /* 0x000f220000300800 */
[C---:B------:R-:W-:Y:S02]  /*dea0*/  ISETP.LT.OR P6, PT, R35.reuse, 0xd2, !P1 ;  /* 0x000000d22300780c */ /* 0x040fe40004fc1670 */
[C---:B------:R-:W-:Y:S01]  /*deb0*/  ISETP.LT.OR P4, PT, R35.reuse, 0xd2, !P0 ;  /* 0x000000d22300780c */ /* 0x040fe20004781670 */
[----:B------:R-:W4:Y:S01]  /*dec0*/  LDL.LU R218, [R1+0x54] ;  /* 0x0000540001da7983 */ /* 0x000f220000300800 */
[C---:B------:R-:W-:Y:S02]  /*ded0*/  ISETP.LT.OR P3, PT, R35.reuse, 0xd1, !P0 ;  /* 0x000000d12300780c */ /* 0x040fe40004761670 */
[----:B------:R-:W-:Y:S02]  /*dee0*/  ISETP.LT.OR P5, PT, R35, 0xd9, !P1 ;  /* 0x000000d92300780c */ /* 0x000fe40004fa1670 */
[----:B------:R-:W-:Y:S02]  /*def0*/  F2FP.SATFINITE.E4M3.F32.PACK_AB_MERGE_C R7, RZ, R2, RZ ;  /* 0x00000002ff07723e */ /* 0x000fe400048070ff */
[----:B------:R-:W-:-:S03]  /*df00*/  F2FP.SATFINITE.E4M3.F32.PACK_AB_MERGE_C R11, RZ, R0, RZ ;  /* 0x00000000ff0b723e */ /* 0x000fc600048070ff */
[----:B------:R0:W-:Y:S01]  /*df10*/  @!P6 STG.E.U8 desc[UR16][R24.64+0xd1], R9 ;  /* 0x0000d1091800e986 */ /* 0x0001e2000c101110 */
[----:B------:R-:W-:-:S03]  /*df20*/  ISETP.LT.OR P6, PT, R35, 0xda, !P1 ;  /* 0x000000da2300780c */ /* 0x000fc60004fc1670 */
[----:B------:R-:W-:Y:S01]  /*df30*/  @!P4 STG.E.U8 desc[UR16][R26.64+0xd1], R7 ;  /* 0x0000d1071a00c986 */ /* 0x000fe2000c101110 */
[----:B------:R-:W-:-:S03]  /*df40*/  ISETP.LT.OR P4, PT, R35, 0xda, !P0 ;  /* 0x000000da2300780c */ /* 0x000fc60004781670 */
[----:B------:R-:W-:Y:S01]  /*df50*/  @!P3 STG.E.U8 desc[UR16][R26.64+0xd0], R13 ;  /* 0x0000d00d1a00b986 */ /* 0x000fe2000c101110 */
[----:B0-----:R-:W-:-:S03]  /*df60*/  F2FP.SATFINITE.E4M3.F32.PACK_AB_MERGE_C R9, RZ, R3, RZ ;  /* 0x00000003ff09723e */ /* 0x001fc600048070ff */
[----:B------:R0:W-:Y:S04]  /*df70*/  @!P5 STG.E.U8 desc[UR16][R24.64+0xd8], R5 ;  /* 0x0000d8051800d986 */ /* 0x0001e8000c101110 */
[----:B------:R1:W-:Y:S01]  /*df80*/  @!P6 STG.E.U8 desc[UR16][R24.64+0xd9], R9 ;  /* 0x0000d9091800e986 */ /* 0x0003e2000c101110 */
[----:B------:R-:W-:-:S03]  /*df90*/  FMUL R0, R220, UR20 ;  /* 0x00000014dc007c20 */ /* 0x000fc60008400000 */
[----:B------:R-:W4:Y:S02]  /*dfa0*/  LDL.LU R220, [R1+0x58] ;  /* 0x0000580001dc7983 */ /* 0x000f240000300800 */
[----:B0-----:R-:W-:Y:S01]  /*dfb0*/  F2FP.SATFINITE.E4M3.F32.PACK_AB_MERGE_C R5, RZ, R0, RZ ;  /* 0x00000000ff05723e */ /* 0x001fe200048070ff */
[----:B------:R-:W-:Y:S02]  /*dfc0*/  FMUL R2, R221, UR20 ;  /* 0x00000014dd027c20 */ /* 0x000fe40008400000 */
[----:B------:R-:W4:Y:S03]  /*dfd0*/  LDL.LU R221, [R1+0x5c] ;  /* 0x00005c0001dd7983 */ /* 0x000f260000300800 */
[----:B------:R-:W-:Y:S01]  /*dfe0*/  F2FP.SATFINITE.E4M3.F32.PACK_AB_MERGE_C R7, RZ, R2, RZ ;  /* 0x00000002ff07723e */ /* 0x000fe200048070ff */
[----:B------:R0:W-:Y:S01]  /*dff0*/  @!P4 STG.E.U8 desc[UR16][R26.64+0xd9], R5 ;  /* 0x0000d9051a00c986 */ /* 0x0001e2000c101110 */
[----:B------:R-:W-:-:S03]  /*e000*/  FMUL R3, R223, UR20 ;  /* 0x00000014df037c20 */ /* 0x000fc60008400000 */
[----:B------:R-:W4:Y:S02]  /*e010*/  LDL.LU R223, [R1+0x60] ;  /* 0x0000600001df7983 */ /* 0x000f240000300800 */
[----:B-1----:R-:W-:Y:S01]  /*e020*/  F2FP.SATFINITE.E4M3.F32.PACK_AB_MERGE_C R9, RZ, R3, RZ ;  /* 0x00000003ff09723e */ /* 0x002fe200048070ff */
[----:B---3--:R-:W-:Y:S02]  /*e030*/  FMUL R4, R222, UR20 ;  /* 0x00000014de047c20 */ /* 0x008fe40008400000 */
[----:B------:R-:W3:Y:S01]  /*e040*/  LDL.LU R222, [R1+0x64] ;  /* 0x0000640001de7983 */ /* 0x000ee20000300800 */
[----:B--2---:R-:W-:-:S03]  /*e050*/  FMUL R0, R224, UR20 ;  /* 0x00000014e0007c20 */ /* 0x004fc60008400000 */
[----:B------:R-:W2:Y:S01]  /*e060*/  LDL.LU R224, [R1+0x68] ;  /* 0x0000680001e07983 */ /* 0x000ea20000300800 */
[----:B----4-:R-:W-:Y:S01]  /*e070*/  FMUL R2, R225, UR20 ;  /* 0x00000014e1027c20 */ /* 0x010fe20008400000 */
[----:B0-----:R-:W-:Y:S02]  /*e080*/  F2FP.SATFINITE.E4M3.F32.PACK_AB_MERGE_C R5, RZ, R0, RZ ;  /* 0x00000000ff05723e */ /* 0x001fe400048070ff */
[----:B------:R-:W4:Y:S01]  /*e090*/  LDL.LU R225, [R1+0x6c] ;  /* 0x00006c0001e17983 */ /* 0x000f220000300800 */
[----:B------:R-:W-:-:S03]  /*e0a0*/  FMUL R3, R226, UR20 ;  /* 0x00000014e2037c20 */ /* 0x000fc60008400000 */
[----:B------:R-:W4:Y:S01]  /*e0b0*/  LDL.LU R226, [R1+0x70] ;  /* 0x0000700001e27983 */ /* 0x000f220000300800 */
[----:B------:R-:W-:-:S03]  /*e0c0*/  FMUL R0, R227, UR20 ;  /* 0x00000014e3007c20 */ /* 0x000fc60008400000 */
[----:B------:R-:W4:Y:S01]  /*e0d0*/  LDL.LU R227, [R1+0x74] ;  /* 0x0000740001e37983 */ /* 0x000f220000300800 */
[C---:B------:R-:W-:Y:S02]  /*e0e0*/  ISETP.LT.OR P3, PT, R35.reuse, 0xd9, !P0 ;  /* 0x000000d92300780c */ /* 0x040fe40004761670 */
[C---:B------:R-:W-:Y:S02]  /*e0f0*/  ISETP.LT.OR P5, PT, R35.reuse, 0xe1, !P1 ;  /* 0x000000e12300780c */ /* 0x040fe40004fa1670 */
[C---:B------:R-:W-:Y:S02]  /*e100*/  ISETP.LT.OR P6, PT, R35.reuse, 0xe2, !P1 ;  /* 0x000000e22300780c */ /* 0x040fe40004fc1670 */
[----:B------:R-:W-:-:S07]  /*e110*/  ISETP.LT.OR P4, PT, R35, 0xe2, !P0 ;  /* 0x000000e22300780c */ /* 0x000fce0004781670 */
[----:B------:R-:W-:Y:S01]  /*e120*/  @!P3 STG.E.U8 desc[UR16][R26.64+0xd8], R11 ;  /* 0x0000d80b1a00b986 */ /* 0x000fe2000c101110 */
[----:B------:R-:W-:-:S03]  /*e130*/  ISETP.LT.OR P3, PT, R35, 0xe1, !P0 ;  /* 0x000000e12300780c */ /* 0x000fc60004761670 */
[----:B------:R0:W-:Y:S01]  /*e140*/  @!P5 STG.E.U8 desc[UR16][R24.64+0xe0], R7 ;  /* 0x0000e0071800d986 */ /* 0x0001e2000c101110 */
[----:B------:R-:W-:-:S03]  /*e150*/  ISETP.LT.OR P5, PT, R35, 0xe9, !P1 ;  /* 0x000000e92300780c */ /* 0x000fc60004fa1670 */
[----:B------:R1:W-:Y:S01]  /*e160*/  @!P6 STG.E.U8 desc[UR16][R24.64+0xe1], R9 ;  /* 0x0000e1091800e986 */ /* 0x0003e2000c101110 */
[----:B------:R-:W-:Y:S02]  /*e170*/  ISETP.LT.OR P6, PT, R35, 0xea, !P1 ;  /* 0x000000ea2300780c */ /* 0x000fe40004fc1670 */
[----:B------:R-:W-:Y:S01]  /*e180*/  F2FP.SATFINITE.E4M3.F32.PACK_AB_MERGE_C R13, RZ, R4, RZ ;  /* 0x00000004ff0d723e */ /* 0x000fe200048070ff */
[----:B------:R1:W-:Y:S01]  /*e190*/  @!P4 STG.E.U8 desc[UR16][R26.64+0xe1], R5 ;  /* 0x0000e1051a00c986 */ /* 0x0003e2000c101110 */
[----:B0-----:R-:W-:-:S03]  /*e1a0*/  F2FP.SATFINITE.E4M3.F32.PACK_AB_MERGE_C R7, RZ, R2, RZ ;  /* 0x00000002ff07723e */ /* 0x001fc600048070ff */
[----:B------:R-:W-:Y:S01]  /*e1b0*/  @!P3 STG.E.U8 desc[UR16][R26.64+0xe0], R13 ;  /* 0x0000e00d1a00b986 */ /* 0x000fe2000c101110 */
[----:B-1----:R-:W-:-:S03]  /*e1c0*/  F2FP.SATFINITE.E4M3.F32.PACK_AB_MERGE_C R9, RZ, R3, RZ ;  /* 0x00000003ff09723e */ /* 0x002fc600048070ff */
[----:B------:R0:W-:Y:S01]  /*e1d0*/  @!P5 STG.E.U8 desc[UR16][R24.64+0xe8], R7 ;  /* 0x0000e8071800d986 */ /* 0x0001e2000c101110 */
[C---:B------:R-:W-:Y:S02]  /*e1e0*/  ISETP.LT.OR P3, PT, R35.reuse, 0xe9, !P0 ;  /* 0x000000e92300780c */ /* 0x040fe40004761670 */
[C---:B------:R-:W-:Y:S01]  /*e1f0*/  ISETP.LT.OR P4, PT, R35.reuse, 0xea, !P0 ;  /* 0x000000ea2300780c */ /* 0x040fe20004781670 */
[----:B------:R1:W-:Y:S01]  /*e200*/  @!P6 STG.E.U8 desc[UR16][R24.64+0xe9], R9 ;  /* 0x0000e9091800e986 */ /* 0x0003e2000c101110 */
[C---:B------:R-:W-:Y:S01]  /*e210*/  ISETP.LT.OR P5, PT, R35.reuse, 0xf1, !P1 ;  /* 0x000000f12300780c */ /* 0x040fe20004fa1670 */
[----:B------:R-:W-:Y:S01]  /*e220*/  FMUL R2, R218, UR20 ;  /* 0x00000014da027c20 */ /* 0x000fe20008400000 */
[----:B------:R-:W-:Y:S02]  /*e230*/  ISETP.LT.OR P6, PT, R35, 0xf2, !P1 ;  /* 0x000000f22300780c */ /* 0x000fe40004fc1670 */
[----:B------:R-:W-:Y:S02]  /*e240*/  F2FP.SATFINITE.E4M3.F32.PACK_AB_MERGE_C R11, RZ, R0, RZ ;  /* 0x00000000ff0b723e */ /* 0x000fe400048070ff */
[----:B------:R-:W-:-:S03]  /*e250*/  F2FP.SATFINITE.E4M3.F32.PACK_AB_MERGE_C R5, RZ, R2, RZ ;  /* 0x00000002ff05723e */ /* 0x000fc600048070ff */
[----:B------:R-:W-:Y:S01]  /*e260*/  @!P3 STG.E.U8 desc[UR16][R26.64+0xe8], R11 ;  /* 0x0000e80b1a00b986 */ /* 0x000fe2000c101110 */
[----:B------:R-:W-:-:S03]  /*e270*/  ISETP.LT.OR P3, PT, R35, 0xf1, !P0 ;  /* 0x000000f12300780c */ /* 0x000fc60004761670 */
[----:B------:R-:W-:Y:S01]  /*e280*/  @!P4 STG.E.U8 desc[UR16][R26.64+0xe9], R5 ;  /* 0x0000e9051a00c986 */ /* 0x000fe2000c101110 */
[C---:B------:R-:W-:Y:S02]  /*e290*/  ISETP.LT.OR P4, PT, R35.reuse, 0xf9, !P1 ;  /* 0x000000f92300780c */ /* 0x040fe40004f81670 */
[----:B------:R-:W-:Y:S01]  /*e2a0*/  ISETP.LT.OR P1, PT, R35, 0xfa, !P1 ;  /* 0x000000fa2300780c */ /* 0x000fe20004f21670 */
[----:B------:R-:W-:-:S05]  /*e2b0*/  FMUL R0, R220, UR20 ;  /* 0x00000014dc007c20 */ /* 0x000fca0008400000 */
[----:B0-----:R-:W-:-:S05]  /*e2c0*/  F2FP.SATFINITE.E4M3.F32.PACK_AB_MERGE_C R7, RZ, R0, RZ ;  /* 0x00000000ff07723e */ /* 0x001fca00048070ff */
[----:B------:R0:W-:Y:S01]  /*e2d0*/  @!P5 STG.E.U8 desc[UR16][R24.64+0xf0], R7 ;  /* 0x0000f0071800d986 */ /* 0x0001e2000c101110 */
[----:B------:R-:W-:-:S05]  /*e2e0*/  FMUL R3, R221, UR20 ;  /* 0x00000014dd037c20 */ /* 0x000fca0008400000 */
[----:B-1----:R-:W-:Y:S02]  /*e2f0*/  F2FP.SATFINITE.E4M3.F32.PACK_AB_MERGE_C R9, RZ, R3, RZ ;  /* 0x00000003ff09723e */ /* 0x002fe400048070ff */
[----:B------:R-:W-:-:S03]  /*e300*/  ISETP.LT.OR P5, PT, R35, 0xf2, !P0 ;  /* 0x000000f22300780c */ /* 0x000fc600047a1670 */
[----:B------:R1:W-:Y:S01]  /*e310*/  @!P6 STG.E.U8 desc[UR16][R24.64+0xf1], R9 ;  /* 0x0000f1091800e986 */ /* 0x0003e2000c101110 */
[C---:B------:R-:W-:Y:S02]  /*e320*/  ISETP.LT.OR P6, PT, R35.reuse, 0xf9, !P0 ;  /* 0x000000f92300780c */ /* 0x040fe400047c1670 */
[----:B------:R-:W-:Y:S01]  /*e330*/  ISETP.LT.OR P0, PT, R35, 0xfa, !P0 ;  /* 0x000000fa2300780c */ /* 0x000fe20004701670 */
[----:B------:R-:W-:-:S05]  /*e340*/  FMUL R0, R223, UR20 ;  /* 0x00000014df007c20 */ /* 0x000fca0008400000 */
[----:B------:R-:W-:-:S05]  /*e350*/  F2FP.SATFINITE.E4M3.F32.PACK_AB_MERGE_C R13, RZ, R0, RZ ;  /* 0x00000000ff0d723e */ /* 0x000fca00048070ff */
[----:B------:R0:W-:Y:S01]  /*e360*/  @!P3 STG.E.U8 desc[UR16][R26.64+0xf0], R13 ;  /* 0x0000f00d1a00b986 */ /* 0x0001e2000c101110 */
[----:B---3--:R-:W-:Y:S01]  /*e370*/  FMUL R0, R222, UR20 ;  /* 0x00000014de007c20 */ /* 0x008fe20008400000 */
[----:B--2---:R-:W-:Y:S01]  /*e380*/  FMUL R2, R224, UR20 ;  /* 0x00000014e0027c20 */ /* 0x004fe20008400000 */
[----:B----4-:R-:W-:-:S03]  /*e390*/  FMUL R3, R225, UR20 ;  /* 0x00000014e1037c20 */ /* 0x010fc60008400000 */
[----:B0-----:R-:W-:Y:S01]  /*e3a0*/  F2FP.SATFINITE.E4M3.F32.PACK_AB_MERGE_C R7, RZ, R0, RZ ;  /* 0x00000000ff07723e */ /* 0x001fe200048070ff */
[----:B------:R-:W-:Y:S01]  /*e3b0*/  FMUL R4, R226, UR20 ;  /* 0x00000014e2047c20 */ /* 0x000fe20008400000 */
[----:B------:R-:W-:Y:S01]  /*e3c0*/  FMUL R5, R227, UR20 ;  /* 0x00000014e3057c20 */ /* 0x000fe20008400000 */
[----:B-1----:R-:W-:Y:S02]  /*e3d0*/  F2FP.SATFINITE.E4M3.F32.PACK_AB_MERGE_C R9, RZ, R2, RZ ;  /* 0x00000002ff09723e */ /* 0x002fe400048070ff */
[----:B------:R-:W-:Y:S02]  /*e3e0*/  F2FP.SATFINITE.E4M3.F32.PACK_AB_MERGE_C R3, RZ, R3, RZ ;  /* 0x00000003ff03723e */ /* 0x000fe400048070ff */
[----:B------:R-:W-:Y:S02]  /*e3f0*/  F2FP.SATFINITE.E4M3.F32.PACK_AB_MERGE_C R11, RZ, R4, RZ ;  /* 0x00000004ff0b723e */ /* 0x000fe400048070ff */
[----:B------:R-:W-:Y:S01]  /*e400*/  F2FP.SATFINITE.E4M3.F32.PACK_AB_MERGE_C R5, RZ, R5, RZ ;  /* 0x00000005ff05723e */ /* 0x000fe200048070ff */
[----:B------:R0:W-:Y:S04]  /*e410*/  @!P5 STG.E.U8 desc[UR16][R26.64+0xf1], R7 ;  /* 0x0000f1071a00d986 */ /* 0x0001e8000c101110 */
[----:B------:R0:W-:Y:S04]  /*e420*/  @!P4 STG.E.U8 desc[UR16][R24.64+0xf8], R9 ;  /* 0x0000f8091800c986 */ /* 0x0001e8000c101110 */
[----:B------:R0:W-:Y:S04]  /*e430*/  @!P1 STG.E.U8 desc[UR16][R24.64+0xf9], R3 ;  /* 0x0000f90318009986 */ /* 0x0001e8000c101110 */
[----:B------:R0:W-:Y:S04]  /*e440*/  @!P6 STG.E.U8 desc[UR16][R26.64+0xf8], R11 ;  /* 0x0000f80b1a00e986 */ /* 0x0001e8000c101110 */
[----:B------:R0:W-:Y:S02]  /*e450*/  @!P0 STG.E.U8 desc[UR16][R26.64+0xf9], R5 ;  /* 0x0000f9051a008986 */ /* 0x0001e4000c101110 */
.L_x_293:
[----:B------:R-:W-:Y:S05]  /*e460*/  BSYNC B0 ;  /* 0x0000000000007941 */ /* 0x000fea0003800000 */
.L_x_35:
[----:B0-----:R-:W2:Y:S04]  /*e470*/  LDL.LU R3, [R1+0x80] ;  /* 0x0000800001037983 */ /* 0x001ea80000300800 */
[----:B-----5:R-:W2:Y:S01]  /*e480*/  LDL.LU R2, [R1+0x84] ;  /* 0x0000840001027983 */ /* 0x020ea20000300800 */
[----:B------:R-:W-:Y:S01]  /*e490*/  ULDC UR6, c[0x0][0xc] ;  /* 0x0000030000067ab9 */ /* 0x000fe20000000800 */
[----:B------:R-:W-:Y:S01]  /*e4a0*/  ULDC UR7, c[0x0][0x10] ;  /* 0x0000040000077ab9 */ /* 0x000fe20000000800 */
[----:B------:R-:W2:Y:S01]  /*e4b0*/  LDC R5, c[0x0][0x14] ;  /* 0x00000500ff057b82 */ /* 0x000ea20000000800 */
[----:B------:R-:W-:Y:S01]  /*e4c0*/  UIMAD.WIDE.U32 UR6, UR6, UR7, URZ ;  /* 0x00000007060672a5 */ /* 0x000fe2000f8e003f */
[----:B------:R-:W-:Y:S01]  /*e4d0*/  PRMT R0, RZ, 0x7610, R0 ;  /* 0x00007610ff007816 */ /* 0x000fe20000000000 */
[----:B------:R-:W-:-:S04]  /*e4e0*/  UMOV UR22, 0xffffffff ;  /* 0xffffffff00167882 */ /* 0x000fc80000000000 */
[----:B--2---:R-:W-:-:S04]  /*e4f0*/  IMAD.WIDE.U32 R2, R5, UR6, R2 ;  /* 0x0000000605027c25 */ /* 0x004fc8000f8e0002 */
[----:B------:R-:W-:Y:S01]  /*e500*/  IMAD R5, R5, UR7, RZ ;  /* 0x0000000705057c24 */ /* 0x000fe2000f8e02ff */
[----:B------:R-:W-:Y:S01]  /*e510*/  ULDC.64 UR6, c[0x0][0x650] ;  /* 0x0001940000067ab9 */ /* 0x000fe20000000a00 */
[----:B------:R-:W-:Y:S01]  /*e520*/  IMAD.MOV.U32 R19, RZ, RZ, R2 ;  /* 0x000000ffff137224 */ /* 0x000fe200078e0002 */
[----:B------:R-:W-:Y:S01]  /*e530*/  ISETP.GE.U32.AND P0, PT, R2, UR6, PT ;  /* 0x0000000602007c0c */ /* 0x000fe2000bf06070 */
[----:B------:R-:W-:Y:S02]  /*e540*/  IMAD.IADD R22, R3, 0x1, R5 ;  /* 0x0000000103167824 */ /* 0x000fe400078e0205 */
[----:B------:R-:W-:-:S03]  /*e550*/  IMAD.MOV.U32 R2, RZ, RZ, -0x1 ;  /* 0xffffffffff027424 */ /* 0x000fc600078e00ff */
[----:B------:R0:W-:Y:S01]  /*e560*/  STL [R1+0x80], R22 ;  /* 0x0000801601007387 */ /* 0x0001e20000100800 */
[----:B------:R-:W-:-:S03]  /*e570*/  ISETP.GE.U32.AND.EX P0, PT, R22, UR7, PT, P0 ;  /* 0x0000000716007c0c */ /* 0x000fc6000bf06100 */
[----:B------:R0:W-:Y:S04]  /*e580*/  STL [R1+0x84], R19 ;  /* 0x0000841301007387 */ /* 0x0001e80000100800 */
[----:B------:R0:W-:Y:S06]  /*e590*/  STL [R1+0x88], R2 ;  /* 0x0000880201007387 */ /* 0x0001ec0000100800 */
[----:B------:R-:W-:Y:S05]  /*e5a0*/  @P0 BRA `(.L_x_294) ;  /* 0x00000004006c0947 */ /* 0x000fea0003800000 */
[----:B------:R-:W2:Y:S01]  /*e5b0*/  S2R R14, SR_CTAID.X ;  /* 0x00000000000e7919 */ /* 0x000ea20000002500 */
[----:B------:R-:W5:Y:S01]  /*e5c0*/  LDC.64 R8, c[0x0][0x628] ;  /* 0x00018a00ff087b82 */ /* 0x000f620000000a00 */
[----:B------:R-:W-:Y:S01]  /*e5d0*/  ULDC UR6, c[0x0][0x150] ;  /* 0x0000540000067ab9 */ /* 0x000fe20000000800 */
[----:B------:R-:W-:Y:S01]  /*e5e0*/  IMAD.MOV.U32 R6, RZ, RZ, R19 ;  /* 0x000000ffff067224 */ /* 0x000fe200078e0013 */
[----:B------:R-:W0:Y:S01]  /*e5f0*/  S2R R16, SR_CTAID.Y ;  /* 0x0000000000107919 */ /* 0x000e220000002600 */
[----:B------:R-:W-:-:S04]  /*e600*/  IMAD.MOV.U32 R7, RZ, RZ, R22 ;  /* 0x000000ffff077224 */ /* 0x000fc800078e0016 */
[----:B------:R-:W0:Y:S08]  /*e610*/  LDC R17, c[0x0][0x144] ;  /* 0x00005100ff117b82 */ /* 0x000e300000000800 */
[----:B------:R-:W0:Y:S08]  /*e620*/  LDC R10, c[0x0][0x630] ;  /* 0x00018c00ff0a7b82 */ /* 0x000e300000000800 */
[----:B------:R-:W0:Y:S01]  /*e630*/  LDC.64 R12, c[0x0][0x620] ;  /* 0x00018800ff0c7b82 */ /* 0x000e220000000a00 */
[----:B-----5:R-:W-:-:S04]  /*e640*/  ISETP.NE.U32.AND P0, PT, R8, RZ, PT ;  /* 0x000000ff0800720c */ /* 0x020fc80003f05070 */
[----:B------:R-:W-:Y:S02]  /*e650*/  ISETP.NE.AND.EX P0, PT, R9, RZ, PT, P0 ;  /* 0x000000ff0900720c */ /* 0x000fe40003f05300 */
[----:B--2---:R-:W-:-:S05]  /*e660*/  I2FP.F32.U32 R0, R14 ;  /* 0x0000000e00007245 */ /* 0x004fca0000201000 */
[----:B------:R-:W-:-:S04]  /*e670*/  FMUL R0, R0, UR6 ;  /* 0x0000000600007c20 */ /* 0x000fc80008400000 */
[----:B------:R2:W0:Y:S02]  /*e680*/  F2I.U32.TRUNC.NTZ R15, R0 ;  /* 0x00000000000f7305 */ /* 0x000424000020f000 */
[----:B------:R-:W-:Y:S05]  /*e690*/  @!P0 BRA `(.L_x_295) ;  /* 0x0000000000288947 */ /* 0x000fea0003800000 */
[----:B--2---:R-:W2:Y:S02]  /*e6a0*/  LDC R0, c[0x0][0x634] ;  /* 0x00018d00ff007b82 */ /* 0x004ea40000000800 */
[----:B--2---:R-:W-:-:S05]  /*e6b0*/  IADD3 R7, P0, R19, R0, RZ ;  /* 0x0000000013077210 */ /* 0x004fca0007f1e0ff */
[----:B------:R-:W-:-:S04]  /*e6c0*/  IMAD.X R11, RZ, RZ, R22, P0 ;  /* 0x000000ffff0b7224 */ /* 0x000fc800000e0616 */
[----:B0-----:R-:W-:-:S04]  /*e6d0*/  IMAD.WIDE.U32 R2, R11, R8, RZ ;  /* 0x000000080b027225 */ /* 0x001fc800078e00ff */
[----:B------:R-:W-:-:S04]  /*e6e0*/  IMAD.WIDE.U32 R4, P0, R7, R9, R2 ;  /* 0x0000000907047225 */ /* 0x000fc80007800002 */
[----:B------:R-:W-:-:S04]  /*e6f0*/  IMAD.WIDE.U32 R2, R7, R8, RZ ;  /* 0x0000000807027225 */ /* 0x000fc800078e00ff */
[----:B------:R-:W-:Y:S01]  /*e700*/  IMAD.X R7, RZ, RZ, RZ, P0 ;  /* 0x000000ffff077224 */ /* 0x000fe200000e06ff */
[----:B------:R-:W-:Y:S01]  /*e710*/  IADD3 RZ, P0, R3, R4, RZ ;  /* 0x0000000403ff7210 */ /* 0x000fe20007f1e0ff */
[----:B------:R-:W-:-:S04]  /*e720*/  IMAD.MOV.U32 R6, RZ, RZ, R5 ;  /* 0x000000ffff067224 */ /* 0x000fc800078e0005 */
[----:B------:R-:W-:-:S08]  /*e730*/  IMAD.WIDE.U32.X R6, R11, R9, R6, P0 ;  /* 0x000000090b067225 */ /* 0x000fd000000e0406 */
.L_x_295:
[-CC-:B0-----:R-:W-:Y:S01]  /*e740*/  SHF.R.U64 R24, R6, R10.reuse, R7.reuse ;  /* 0x0000000a06187219 */ /* 0x181fe20000001207 */
[----:B------:R-:W0:Y:S01]  /*e750*/  LDC.64 R20, c[0x0][0x640] ;  /* 0x00019000ff147b82 */ /* 0x000e220000000a00 */
[----:B--2---:R-:W-:Y:S01]  /*e760*/  SHF.R.U32.HI R0, RZ, R10, R7 ;  /* 0x0000000aff007219 */ /* 0x004fe20000011607 */
[----:B------:R-:W-:Y:S01]  /*e770*/  IMAD.MOV.U32 R2, RZ, RZ, R19 ;  /* 0x000000ffff027224 */ /* 0x000fe200078e0013 */
[----:B------:R-:W-:Y:S01]  /*e780*/  IADD3 R5, P0, RZ, -R24, RZ ;  /* 0x80000018ff057210 */ /* 0x000fe20007f1e0ff */
[----:B------:R-:W-:Y:S01]  /*e790*/  IMAD.MOV R15, RZ, RZ, -R15 ;  /* 0x000000ffff0f7224 */ /* 0x000fe200078e0a0f */
[----:B------:R-:W-:Y:S01]  /*e7a0*/  ULDC UR6, c[0x0][0x154] ;  /* 0x0000550000067ab9 */ /* 0x000fe20000000800 */
[----:B------:R-:W-:Y:S02]  /*e7b0*/  IMAD.MOV.U32 R7, RZ, RZ, 0x1 ;  /* 0x00000001ff077424 */ /* 0x000fe400078e00ff */
[----:B------:R-:W2:Y:S01]  /*e7c0*/  LDC R4, c[0x0][0x618] ;  /* 0x00018600ff047b82 */ /* 0x000ea20000000800 */
[----:B------:R-:W-:-:S02]  /*e7d0*/  IMAD.X R3, RZ, RZ, ~R0, P0 ;  /* 0x000000ffff037224 */ /* 0x000fc400000e0e00 */
[----:B------:R-:W-:Y:S02]  /*e7e0*/  IMAD R15, R17, R15, R14 ;  /* 0x0000000f110f7224 */ /* 0x000fe400078e020e */
[-C--:B------:R-:W-:Y:S02]  /*e7f0*/  IMAD R0, R3, R12.reuse, RZ ;  /* 0x0000000c03007224 */ /* 0x080fe400078e02ff */
[----:B------:R-:W-:Y:S01]  /*e800*/  IMAD.MOV.U32 R3, RZ, RZ, R22 ;  /* 0x000000ffff037224 */ /* 0x000fe200078e0016 */
[----:B------:R-:W5:Y:S01]  /*e810*/  LDC R6, c[0x0][0x608] ;  /* 0x00018200ff067b82 */ /* 0x000f620000000800 */
[----:B------:R-:W-:-:S04]  /*e820*/  IMAD.WIDE.U32 R2, R5, R12, R2 ;  /* 0x0000000c05027225 */ /* 0x000fc800078e0002 */
[----:B------:R-:W-:-:S03]  /*e830*/  IMAD R5, R5, R13, R0 ;  /* 0x0000000d05057224 */ /* 0x000fc600078e0200 */
[----:B------:R-:W1:Y:S01]  /*e840*/  LDC R18, c[0x0][0x658] ;  /* 0x00019600ff127b82 */ /* 0x000e620000000800 */
[----:B------:R-:W-:Y:S01]  /*e850*/  I2FP.F32.U32 R0, R16 ;  /* 0x0000001000007245 */ /* 0x000fe20000201000 */
[----:B------:R-:W-:Y:S01]  /*e860*/  IMAD.IADD R3, R3, 0x1, R5 ;  /* 0x0000000103037824 */ /* 0x000fe200078e0205 */
[----:B0-----:R-:W-:Y:S01]  /*e870*/  ISETP.NE.U32.AND P0, PT, R20, RZ, PT ;  /* 0x000000ff1400720c */ /* 0x001fe20003f05070 */
[----:B------:R-:W-:Y:S02]  /*e880*/  IMAD.MOV.U32 R5, RZ, RZ, -0x1 ;  /* 0xffffffffff057424 */ /* 0x000fe400078e00ff */
[----:B------:R-:W-:Y:S02]  /*e890*/  FMUL R0, R0, UR6 ;  /* 0x0000000600007c20 */ /* 0x000fe40008400000 */
[----:B------:R-:W0:Y:S01]  /*e8a0*/  LDC R13, c[0x0][0x148] ;  /* 0x00005200ff0d7b82 */ /* 0x000e220000000800 */
[----:B--2---:R-:W-:Y:S01]  /*e8b0*/  SHF.R.U64 R10, R2, R4, R3 ;  /* 0x00000004020a7219 */ /* 0x004fe20000001203 */
[----:B------:R2:W0:Y:S01]  /*e8c0*/  F2I.U32.TRUNC.NTZ R12, R0 ;  /* 0x00000000000c7305 */ /* 0x000422000020f000 */
[----:B------:R-:W-:-:S02]  /*e8d0*/  ISETP.NE.AND.EX P0, PT, R21, RZ, PT, P0 ;  /* 0x000000ff1500720c */ /* 0x000fc40003f05300 */
[----:B------:R-:W-:-:S03]  /*e8e0*/  SHF.R.U32.HI R3, RZ, R4, R3 ;  /* 0x00000004ff037219 */ /* 0x000fc60000011603 */
[----:B------:R-:W0:Y:S01]  /*e8f0*/  LDC R14, c[0x0][0x600] ;  /* 0x00018000ff0e7b82 */ /* 0x000e220000000800 */
[-CC-:B-----5:R-:W-:Y:S02]  /*e900*/  SHF.R.U64 R8, R10, R6.reuse, R3.reuse ;  /* 0x000000060a087219 */ /* 0x1a0fe40000001203 */
[----:B------:R-:W-:-:S05]  /*e910*/  SHF.R.U32.HI R3, RZ, R6, R3 ;  /* 0x00000006ff037219 */ /* 0x000fca0000011603 */
[----:B------:R-:W0:Y:S01]  /*e920*/  LDC R19, c[0x0][0x648] ;  /* 0x00019200ff137b82 */ /* 0x000e220000000800 */
[-CC-:B-1----:R-:W-:Y:S02]  /*e930*/  SHF.R.U64 R11, R8, R18.reuse, R3.reuse ;  /* 0x00000012080b7219 */ /* 0x182fe40000001203 */
[-C--:B------:R-:W-:Y:S02]  /*e940*/  SHF.L.U32 R5, R5, R18.reuse, RZ ;  /* 0x0000001205057219 */ /* 0x080fe400000006ff */
[-C--:B------:R-:W-:Y:S01]  /*e950*/  SHF.R.U32.HI R3, RZ, R18.reuse, R3 ;  /* 0x00000012ff037219 */ /* 0x080fe20000011603 */
[----:B------:R-:W-:Y:S01]  /*e960*/  IMAD.MOV.U32 R2, RZ, RZ, R11 ;  /* 0x000000ffff027224 */ /* 0x000fe200078e000b */
[----:B------:R-:W-:Y:S01]  /*e970*/  SHF.L.U32 R34, R7, R18, RZ ;  /* 0x0000001207227219 */ /* 0x000fe200000006ff */
[----:B------:R-:W1:Y:S01]  /*e980*/  LDC R22, c[0x0][0x638] ;  /* 0x00018e00ff167b82 */ /* 0x000e620000000800 */
[----:B------:R-:W-:-:S07]  /*e990*/  LOP3.LUT R17, RZ, R5, RZ, 0x33, !PT ;  /* 0x00000005ff117212 */ /* 0x000fce00078e33ff */
[----:B------:R-:W0:Y:S01]  /*e9a0*/  LDC R23, c[0x0][0x610] ;  /* 0x00018400ff177b82 */ /* 0x000e220000000800 */
[----:B--2---:R-:W-:Y:S05]  /*e9b0*/  @!P0 BRA `(.L_x_296) ;  /* 0x0000000000288947 */ /* 0x004fea0003800000 */
[----:B------:R-:W2:Y:S02]  /*e9c0*/  LDC R0, c[0x0][0x64c] ;  /* 0x00019300ff007b82 */ /* 0x000ea40000000800 */
[----:B--2---:R-:W-:-:S05]  /*e9d0*/  IADD3 R7, P0, R11, R0, RZ ;  /* 0x000000000b077210 */ /* 0x004fca0007f1e0ff */
        /* <DEDUP_REMOVED lines=8> */
.L_x_296:
[----:B0-----:R-:W-:Y:S01]  /*ea60*/  SHF.R.U64 R0, R2, R19, R3 ;  /* 0x0000001302007219 */ /* 0x001fe20000001203 */
[----:B------:R-:W-:Y:S01]  /*ea70*/  VIADD R3, R14, 0xffffffff ;  /* 0xffffffff0e037836 */ /* 0x000fe20000000000 */
[----:B------:R-:W-:Y:S01]  /*ea80*/  LOP3.LUT R5, R8, R17, RZ, 0xc0, !PT ;  /* 0x0000001108057212 */ /* 0x000fe200078ec0ff */
[----:B------:R-:W-:Y:S01]  /*ea90*/  IMAD.MOV R12, RZ, RZ, -R12 ;  /* 0x000000ffff0c7224 */ /* 0x000fe200078e0a0c */
[----:B------:R-:W-:Y:S01]  /*eaa0*/  R2UR UR22, R24 ;  /* 0x00000000181672ca */ /* 0x000fe200000e0000 */
[----:B------:R-:W-:Y:S01]  /*eab0*/  IMAD.MOV R2, RZ, RZ, -R0 ;  /* 0x000000ffff027224 */ /* 0x000fe200078e0a00 */
[----:B------:R-:W-:Y:S01]  /*eac0*/  LOP3.LUT R3, R10, R3, RZ, 0xc0, !PT ;  /* 0x000000030a037212 */ /* 0x000fe200078ec0ff */
[----:B------:R-:W-:Y:S02]  /*ead0*/  IMAD R34, R34, R0, R5 ;  /* 0x0000000022227224 */ /* 0x000fe400078e0205 */
[----:B------:R-:W-:Y:S02]  /*eae0*/  @P2 IMAD R15, R13, R12, R16 ;  /* 0x0000000c0d0f2224 */ /* 0x000fe400078e0210 */
[----:B-1----:R-:W-:-:S02]  /*eaf0*/  IMAD R0, R2, R22, R11 ;  /* 0x0000001602007224 */ /* 0x002fc400078e020b */
[----:B------:R-:W-:Y:S02]  /*eb00*/  IMAD R34, R34, R23, R15 ;  /* 0x0000001722227224 */ /* 0x000fe400078e020f */
[----:B------:R-:W-:Y:S02]  /*eb10*/  IMAD R3, R0, R14, R3 ;  /* 0x0000000e00037224 */ /* 0x000fe400078e0203 */
[----:B------:R-:W-:-:S03]  /*eb20*/  IMAD.MOV.U32 R0, RZ, RZ, 0x1 ;  /* 0x00000001ff007424 */ /* 0x000fc600078e00ff */
[----:B------:R-:W-:Y:S02]  /*eb30*/  SEL R2, R3, R34, !P2 ;  /* 0x0000002203027207 */ /* 0x000fe40005000000 */
[----:B------:R-:W-:-:S03]  /*eb40*/  SEL R34, R34, R3, !P2 ;  /* 0x0000000322227207 */ /* 0x000fc60005000000 */
[----:B------:R2:W-:Y:S04]  /*eb50*/  STL [R1+0x88], R2 ;  /* 0x0000880201007387 */ /* 0x0005e80000100800 */
.L_x_294:
[----:B------:R-:W-:Y:S01]  /*eb60*/  UIADD3 UR5, UR12, UR5, URZ ;  /* 0x000000050c057290 */ /* 0x000fe2000fffe03f */
[----:B------:R0:W-:Y:S01]  /*eb70*/  STL [R1+0x8c], R34 ;  /* 0x00008c2201007387 */ /* 0x0001e20000100800 */
[----:B------:R-:W-:Y:S02]  /*eb80*/  LOP3.LUT P0, RZ, R0, 0xff, RZ, 0xc0, !PT ;  /* 0x000000ff00ff7812 */ /* 0x000fe4000780c0ff */
[----:B------:R-:W-:Y:S02]  /*eb90*/  USHF.R.U32.HI UR6, URZ, 0x2, UR5 ;  /* 0x000000023f067899 */ /* 0x000fe40008011605 */
[----:B------:R-:W-:Y:S02]  /*eba0*/  UISETP.GT.U32.AND UP1, UPT, UR5, 0x3, UPT ;  /* 0x000000030500788c */ /* 0x000fe4000bf24070 */
[----:B------:R-:W-:Y:S02]  /*ebb0*/  ULOP3.LUT UR6, UR6, 0x1, URZ, 0xc0, !UPT ;  /* 0x0000000106067892 */ /* 0x000fe4000f8ec03f */
[----:B------:R-:W-:-:S02]  /*ebc0*/  UISETP.LT.U32.AND UP1, UPT, UR12, 0x4, UP1 ;  /* 0x000000040c00788c */ /* 0x000fc40008f21070 */
[----:B------:R-:W-:Y:S02]  /*ebd0*/  UISETP.NE.U32.AND UP0, UPT, UR6, 0x1, UPT ;  /* 0x000000010600788c */ /* 0x000fe4000bf05070 */
[----:B------:R-:W-:Y:S02]  /*ebe0*/  USEL UR7, URZ, 0x1, !UP1 ;  /* 0x000000013f077887 */ /* 0x000fe4000c800000 */
[----:B------:R-:W-:Y:S02]  /*ebf0*/  UISETP.GT.U32.AND UP0, UPT, UR12, 0x3, !UP0 ;  /* 0x000000030c00788c */ /* 0x000fe4000c704070 */
[----:B------:R-:W-:Y:S02]  /*ec00*/  ULOP3.LUT UR5, UR5, 0x3, URZ, 0xc0, !UPT ;  /* 0x0000000305057892 */ /* 0x000fe4000f8ec03f */
[----:B------:R-:W-:-:S04]  /*ec10*/  USEL UR6, URZ, 0x1, !UP0 ;  /* 0x000000013f067887 */ /* 0x000fc8000c000000 */
[----:B------:R-:W-:Y:S01]  /*ec20*/  ULOP3.LUT UR4, UR6, UR4, UR7, 0x96, !UPT ;  /* 0x0000000406047292 */ /* 0x000fe2000f8e9607 */
[----:B0-----:R-:W-:Y:S11]  /*ec30*/  @P0 BRA `(.L_x_297) ;  /* 0xffffff2400ac0947 */ /* 0x001ff6000383ffff */
[----:B------:R-:W-:Y:S05]  /*ec40*/  EXIT ;  /* 0x000000000000794d */ /* 0x000fea0003800000 */
.L_x_7:
[----:B------:R-:W2:Y:S01]  /*ec50*/  LDL R18, [R1+0x84] ;  /* 0x0000840001127983 */ /* 0x000ea20000100800 */
[----:B------:R-:W-:-:S03]  /*ec60*/  ULDC.64 UR4, c[0x0][0x650] ;  /* 0x0001940000047ab9 */ /* 0x000fc60000000a00 */
[----:B------:R-:W3:Y:S01]  /*ec70*/  LDL R22, [R1+0x80] ;  /* 0x0000800001167983 */ /* 0x000ee20000100800 */
[----:B------:R-:W-:Y:S01]  /*ec80*/  PRMT R4, RZ, 0x7610, R4 ;  /* 0x00007610ff047816 */ /* 0x000fe20000000004 */
[----:B------:R-:W-:Y:S02]  /*ec90*/  IMAD.MOV.U32 R5, RZ, RZ, -0x1 ;  /* 0xffffffffff057424 */ /* 0x000fe400078e00ff */
[----:B------:R-:W-:Y:S02]  /*eca0*/  IMAD.MOV.U32 R14, RZ, RZ, -0x1 ;  /* 0xffffffffff0e7424 */ /* 0x000fe400078e00ff */
[----:B------:R-:W-:Y:S01]  /*ecb0*/  IMAD.MOV.U32 R6, RZ, RZ, -0x1 ;  /* 0xffffffffff067424 */ /* 0x000fe200078e00ff */
[----:B--2---:R-:W-:-:S04]  /*ecc0*/  ISETP.GE.U32.AND P0, PT, R18, UR4, PT ;  /* 0x0000000412007c0c */ /* 0x004fc8000bf06070 */
[----:B---3--:R-:W-:-:S13]  /*ecd0*/  ISETP.GE.U32.AND.EX P0, PT, R22, UR5, PT, P0 ;  /* 0x0000000516007c0c */ /* 0x008fda000bf06100 */
[----:B------:R-:W-:Y:S05]  /*ece0*/  @P0 BRA `(.L_x_298) ;  /* 0x00000004002c0947 */ /* 0x000fea0003800000 */
        /* <DEDUP_REMOVED lines=18> */
.L_x_299:
[----:B------:R-:W1:Y:S01]  /*ee10*/  LDC.64 R20, c[0x0][0x640] ;  /* 0x00019000ff147b82 */ /* 0x000e620000000a00 */
[-CC-:B------:R-:W-:Y:S01]  /*ee20*/  SHF.R.U64 R15, R8, R10.reuse, R9.reuse ;  /* 0x0000000a080f7219 */ /* 0x180fe20000001209 */
[----:B------:R-:W-:Y:S01]  /*ee30*/  IMAD.MOV.U32 R24, RZ, RZ, 0x1 ;  /* 0x00000001ff187424 */ /* 0x000fe200078e00ff */
[----:B------:R-:W-:Y:S02]  /*ee40*/  SHF.R.U32.HI R4, RZ, R10, R9 ;  /* 0x0000000aff047219 */ /* 0x000fe40000011609 */
[----:B------:R-:W-:-:S03]  /*ee50*/  IADD3 R7, P0, RZ, -R15, RZ ;  /* 0x8000000fff077210 */ /* 0x000fc60007f1e0ff */
[----:B------:R-:W2:Y:S02]  /*ee60*/  LDC R8, c[0x0][0x618] ;  /* 0x00018600ff087b82 */ /* 0x000ea40000000800 */
[----:B------:R-:W-:Y:S02]  /*ee70*/  IMAD.X R5, RZ, RZ, ~R4, P0 ;  /* 0x000000ffff057224 */ /* 0x000fe400000e0e04 */
[----:B------:R-:W-:Y:S02]  /*ee80*/  IMAD.MOV.U32 R4, RZ, RZ, R18 ;  /* 0x000000ffff047224 */ /* 0x000fe400078e0012 */
[-C--:B------:R-:W-:Y:S02]  /*ee90*/  IMAD R6, R5, R16.reuse, RZ ;  /* 0x0000001005067224 */ /* 0x080fe400078e02ff */
[----:B------:R-:W3:Y:S01]  /*eea0*/  LDC R14, c[0x0][0x608] ;  /* 0x00018200ff0e7b82 */ /* 0x000ee20000000800 */
[----:B------:R-:W-:Y:S02]  /*eeb0*/  IMAD.MOV.U32 R5, RZ, RZ, R22 ;  /* 0x000000ffff057224 */ /* 0x000fe400078e0016 */
[----:B------:R-:W-:-:S05]  /*eec0*/  IMAD.WIDE.U32 R4, R7, R16, R4 ;  /* 0x0000001007047225 */ /* 0x000fca00078e0004 */
[----:B0-----:R-:W0:Y:S01]  /*eed0*/  LDC R19, c[0x0][0x658] ;  /* 0x00019600ff137b82 */ /* 0x001e220000000800 */
[----:B------:R-:W-:Y:S01]  /*eee0*/  IMAD R7, R7, R17, R6 ;  /* 0x0000001107077224 */ /* 0x000fe200078e0206 */
[----:B-1----:R-:W-:Y:S01]  /*eef0*/  ISETP.NE.U32.AND P0, PT, R20, RZ, PT ;  /* 0x000000ff1400720c */ /* 0x002fe20003f05070 */
[----:B------:R-:W-:Y:S02]  /*ef00*/  IMAD.MOV.U32 R6, RZ, RZ, -0x1 ;  /* 0xffffffffff067424 */ /* 0x000fe400078e00ff */
[----:B------:R-:W-:Y:S01]  /*ef10*/  IMAD.IADD R5, R5, 0x1, R7 ;  /* 0x0000000105057824 */ /* 0x000fe200078e0207 */
[----:B------:R-:W-:Y:S02]  /*ef20*/  ISETP.NE.AND.EX P0, PT, R21, RZ, PT, P0 ;  /* 0x000000ff1500720c */ /* 0x000fe40003f05300 */
[----:B------:R-:W1:Y:S02]  /*ef30*/  LDC R16, c[0x0][0x600] ;  /* 0x00018000ff107b82 */ /* 0x000e640000000800 */
[----:B--2---:R-:W-:-:S02]  /*ef40*/  SHF.R.U64 R10, R4, R8, R5 ;  /* 0x00000008040a7219 */ /* 0x004fc40000001205 */
[----:B------:R-:W-:-:S04]  /*ef50*/  SHF.R.U32.HI R5, RZ, R8, R5 ;  /* 0x00000008ff057219 */ /* 0x000fc80000011605 */
[----:B------:R-:W2:Y:S01]  /*ef60*/  LDC R18, c[0x0][0x648] ;  /* 0x00019200ff127b82 */ /* 0x000ea20000000800 */
[-CC-:B---3--:R-:W-:Y:S02]  /*ef70*/  SHF.R.U64 R17, R10, R14.reuse, R5.reuse ;  /* 0x0000000e0a117219 */ /* 0x188fe40000001205 */
[----:B------:R-:W-:-:S05]  /*ef80*/  SHF.R.U32.HI R4, RZ, R14, R5 ;  /* 0x0000000eff047219 */ /* 0x000fca0000011605 */
[----:B------:R-:W3:Y:S01]  /*ef90*/  LDC R22, c[0x0][0x638] ;  /* 0x00018e00ff167b82 */ /* 0x000ee20000000800 */
[-CC-:B0-----:R-:W-:Y:S02]  /*efa0*/  SHF.R.U64 R14, R17, R19.reuse, R4.reuse ;  /* 0x00000013110e7219 */ /* 0x181fe40000001204 */
[-C--:B------:R-:W-:Y:S02]  /*efb0*/  SHF.L.U32 R6, R6, R19.reuse, RZ ;  /* 0x0000001306067219 */ /* 0x080fe400000006ff */
[----:B------:R-:W-:Y:S01]  /*efc0*/  SHF.R.U32.HI R5, RZ, R19, R4 ;  /* 0x00000013ff057219 */ /* 0x000fe20000011604 */
[----:B------:R-:W-:Y:S01]  /*efd0*/  IMAD.MOV.U32 R4, RZ, RZ, R14 ;  /* 0x000000ffff047224 */ /* 0x000fe200078e000e */
[----:B------:R-:W-:Y:S01]  /*efe0*/  LOP3.LUT R26, RZ, R6, RZ, 0x33, !PT ;  /* 0x00000006ff1a7212 */ /* 0x000fe200078e33ff */
[----:B------:R-:W0:Y:S01]  /*eff0*/  LDC R23, c[0x0][0x610] ;  /* 0x00018400ff177b82 */ /* 0x000e220000000800 */
[----:B------:R-:W-:Y:S05]  /*f000*/  @!P0 BRA `(.L_x_300) ;  /* 0x0000000000288947 */ /* 0x000fea0003800000 */
        /* <DEDUP_REMOVED lines=10> */
.L_x_300:
[----:B--2---:R-:W-:Y:S01]  /*f0b0*/  SHF.R.U64 R4, R4, R18, R5 ;  /* 0x0000001204047219 */ /* 0x004fe20000001205 */
[----:B-1----:R-:W-:Y:S01]  /*f0c0*/  VIADD R7, R16, 0xffffffff ;  /* 0xffffffff10077836 */ /* 0x002fe20000000000 */
[----:B------:R-:W-:Y:S01]  /*f0d0*/  SHF.L.U32 R24, R24, R19, RZ ;  /* 0x0000001318187219 */ /* 0x000fe200000006ff */
[----:B------:R-:W-:Y:S01]  /*f0e0*/  @P2 IMAD R0, R11, R12, R2 ;  /* 0x0000000c0b002224 */ /* 0x000fe200078e0202 */
[----:B------:R-:W-:Y:S01]  /*f0f0*/  LOP3.LUT R3, R17, R26, RZ, 0xc0, !PT ;  /* 0x0000001a11037212 */ /* 0x000fe200078ec0ff */
[----:B------:R-:W-:Y:S01]  /*f100*/  IMAD.MOV R5, RZ, RZ, -R4 ;  /* 0x000000ffff057224 */ /* 0x000fe200078e0a04 */
[----:B------:R-:W-:Y:S01]  /*f110*/  LOP3.LUT R7, R10, R7, RZ, 0xc0, !PT ;  /* 0x000000070a077212 */ /* 0x000fe200078ec0ff */
[----:B------:R-:W-:Y:S02]  /*f120*/  IMAD.MOV.U32 R6, RZ, RZ, R15 ;  /* 0x000000ffff067224 */ /* 0x000fe400078e000f */
[----:B------:R-:W-:Y:S02]  /*f130*/  IMAD R3, R24, R4, R3 ;  /* 0x0000000418037224 */ /* 0x000fe400078e0203 */
[----:B---3--:R-:W-:-:S02]  /*f140*/  IMAD R2, R5, R22, R14 ;  /* 0x0000001605027224 */ /* 0x008fc400078e020e */
[----:B0-----:R-:W-:Y:S02]  /*f150*/  IMAD R0, R3, R23, R0 ;  /* 0x0000001703007224 */ /* 0x001fe400078e0200 */
[----:B------:R-:W-:Y:S02]  /*f160*/  IMAD R5, R2, R16, R7 ;  /* 0x0000001002057224 */ /* 0x000fe400078e0207 */
[----:B------:R-:W-:-:S03]  /*f170*/  IMAD.MOV.U32 R4, RZ, RZ, 0x1 ;  /* 0x00000001ff047424 */ /* 0x000fc600078e00ff */
[----:B------:R-:W-:Y:S02]  /*f180*/  SEL R14, R5, R0, !P2 ;  /* 0x00000000050e7207 */ /* 0x000fe40005000000 */
[----:B------:R-:W-:-:S07]  /*f190*/  SEL R5, R0, R5, !P2 ;  /* 0x0000000500057207 */ /* 0x000fce0005000000 */
.L_x_298:
[----:B------:R-:W-:-:S08]  /*f1a0*/  NOP ;  /* 0x0000000000007918 */ /* 0x000fd00000000000 */
[----:B0-----:R-:W0:-:S00]  /*f1b0*/  USETMAXREG.DEALLOC.CTAPOOL 0x28 ;  /* 0x00000028000079c8 */ /* 0x001e0000080e0500 */
[----:B------:R-:W-:-:S13]  /*f1c0*/  ISETP.NE.AND P0, PT, RZ, UR8, PT ;  /* 0x00000008ff007c0c */ /* 0x000fda000bf05270 */
[----:B------:R-:W-:Y:S05]  /*f1d0*/  @P0 EXIT ;  /* 0x000000000000094d */ /* 0x000fea0003800000 */
[----:B0-----:R-:W-:Y:S01]  /*f1e0*/  LOP3.LUT P0, RZ, R4, 0xff, RZ, 0xc0, !PT ;  /* 0x000000ff04ff7812 */ /* 0x001fe2000780c0ff */
[----:B------:R-:W-:Y:S02]  /*f1f0*/  IMAD.MOV.U32 R12, RZ, RZ, 0x1 ;  /* 0x00000001ff0c7424 */ /* 0x000fe400078e00ff */
[----:B------:R-:W-:-:S10]  /*f200*/  IMAD.MOV.U32 R11, RZ, RZ, RZ ;  /* 0x000000ffff0b7224 */ /* 0x000fd400078e00ff */
[----:B------:R-:W-:Y:S05]  /*f210*/  @!P0 BRA `(.L_x_301) ;  /* 0x0000000c00648947 */ /* 0x000fea0003800000 */
[----:B------:R-:W0:Y:S01]  /*f220*/  S2R R8, SR_CgaCtaId ;  /* 0x0000000000087919 */ /* 0x000e220000008800 */
[----:B------:R-:W-:Y:S01]  /*f230*/  ULDC UR4, c[0x0][0x28c] ;  /* 0x0000a30000047ab9 */ /* 0x000fe20000000800 */
[----:B------:R-:W-:Y:S01]  /*f240*/  ULDC UR6, c[0x0][0x658] ;  /* 0x0001960000067ab9 */ /* 0x000fe20000000800 */
[----:B------:R-:W-:Y:S01]  /*f250*/  UIADD3 UR10, UR4, 0x3f, URZ ;  /* 0x0000003f040a7890 */ /* 0x000fe2000fffe03f */
[----:B------:R-:W-:Y:S01]  /*f260*/  BSSY B0, `(.L_x_301) ;  /* 0x00000d4000007945 */ /* 0x000fe20003800000 */
[----:B------:R-:W-:Y:S01]  /*f270*/  UMOV UR7, 0xffffffff ;  /* 0xffffffff00077882 */ /* 0x000fe20000000000 */
[----:B------:R-:W-:Y:S01]  /*f280*/  ULDC UR5, c[0x0][0x600] ;  /* 0x0001800000057ab9 */ /* 0x000fe20000000800 */
[----:B------:R-:W-:Y:S01]  /*f290*/  UMOV UR9, 0x1 ;  /* 0x0000000100097882 */ /* 0x000fe20000000000 */
[----:B------:R-:W-:Y:S01]  /*f2a0*/  USHF.L.U32 UR7, UR7, UR6, URZ ;  /* 0x0000000607077299 */ /* 0x000fe2000800063f */
[----:B------:R-:W-:Y:S01]  /*f2b0*/  IMAD.MOV.U32 R10, RZ, RZ, 0x1 ;  /* 0x00000001ff0a7424 */ /* 0x000fe200078e00ff */
[----:B------:R-:W-:Y:S01]  /*f2c0*/  UIADD3 UR4, UR5, -0x1, URZ ;  /* 0xffffffff05047890 */ /* 0x000fe2000fffe03f */
[----:B------:R-:W-:Y:S01]  /*f2d0*/  IMAD.MOV.U32 R12, RZ, RZ, 0x1 ;  /* 0x00000001ff0c7424 */ /* 0x000fe200078e00ff */
[----:B------:R-:W-:Y:S01]  /*f2e0*/  USHF.R.S32.HI UR11, URZ, 0x1f, UR10 ;  /* 0x0000001f3f0b7899 */ /* 0x000fe2000801140a */
[----:B------:R-:W-:Y:S01]  /*f2f0*/  IMAD.MOV.U32 R11, RZ, RZ, RZ ;  /* 0x000000ffff0b7224 */ /* 0x000fe200078e00ff */
[----:B------:R-:W-:Y:S01]  /*f300*/  ULDC UR8, c[0x0][0xc] ;  /* 0x0000030000087ab9 */ /* 0x000fe20000000800 */
[----:B------:R-:W-:-:S02]  /*f310*/  USHF.L.U32 UR5, UR9, UR6, URZ ;  /* 0x0000000609057299 */ /* 0x000fc4000800063f */
[----:B------:R-:W-:Y:S01]  /*f320*/  ULEA.HI UR11, UR11, UR10, URZ, 0x6 ;  /* 0x0000000a0b0b7291 */ /* 0x000fe2000f8f303f */
[----:B------:R-:W-:Y:S01]  /*f330*/  ULDC UR9, c[0x0][0x10] ;  /* 0x0000040000097ab9 */ /* 0x000fe20000000800 */
[----:B------:R-:W-:Y:S02]  /*f340*/  ULOP3.LUT UR6, URZ, UR7, URZ, 0x33, !UPT ;  /* 0x000000073f067292 */ /* 0x000fe4000f8e333f */
[----:B------:R-:W-:Y:S01]  /*f350*/  UIMAD.WIDE.U32 UR8, UR8, UR9, URZ ;  /* 0x00000009080872a5 */ /* 0x000fe2000f8e003f */
[----:B------:R-:W-:Y:S01]  /*f360*/  ULDC UR7, c[0x0][0x14] ;  /* 0x0000050000077ab9 */ /* 0x000fe20000000800 */
[----:B------:R-:W-:Y:S02]  /*f370*/  USHF.R.S32.HI UR20, URZ, 0x6, UR11 ;  /* 0x000000063f147899 */ /* 0x000fe4000801140b */
[----:B------:R-:W-:Y:S02]  /*f380*/  UIMAD.WIDE.U32 UR22, UR8, UR7, URZ ;  /* 0x00000007081672a5 */ /* 0x000fe4000f8e003f */
[----:B------:R-:W-:-:S02]  /*f390*/  UIMAD UR18, UR9, UR7, URZ ;  /* 0x00000007091272a4 */ /* 0x000fc4000f8e023f */
[----:B------:R-:W-:Y:S01]  /*f3a0*/  ULOP3.LUT UR26, UR13, 0x2, URZ, 0xfc, !UPT ;  /* 0x000000020d1a7892 */ /* 0x000fe2000f8efc3f */
[C---:B0-----:R-:W-:Y:S01]  /*f3b0*/  IMAD.SHL.U32 R9, R8.reuse, 0x80, RZ ;  /* 0x0000008008097824 */ /* 0x041fe200078e00ff */
[----:B------:R-:W-:Y:S01]  /*f3c0*/  UIADD3 UR18, UR23, UR18, URZ ;  /* 0x0000001217127290 */ /* 0x000fe2000fffe03f */
[----:B------:R-:W-:Y:S01]  /*f3d0*/  IMAD.SHL.U32 R8, R8, 0x2000, RZ ;  /* 0x0000200008087824 */ /* 0x000fe200078e00ff */
[----:B------:R-:W-:Y:S02]  /*f3e0*/  UIADD3 UR27, UR20, 0x1, URZ ;  /* 0x00000001141b7890 */ /* 0x000fe4000fffe03f */
[----:B------:R-:W-:Y:S01]  /*f3f0*/  LOP3.LUT R9, R9, 0x80, RZ, 0xc0, !PT ;  /* 0x0000008009097812 */ /* 0x000fe200078ec0ff */
[----:B------:R-:W-:Y:S01]  /*f400*/  ULDC.64 UR24, c[0x0][0x198] ;  /* 0x0000660000187ab9 */ /* 0x000fe20000000a00 */
[----:B------:R-:W-:-:S08]  /*f410*/  LOP3.LUT R8, R8, 0x2000, RZ, 0xc0, !PT ;  /* 0x0000200008087812 */ /* 0x000fd000078ec0ff */
.L_x_312:
[----:B------:R-:W-:-:S03]  /*f420*/  UMOV UR7, 0xffffffff ;  /* 0xffffffff00077882 */ /* 0x000fc60000000000 */
[----:B------:R-:W-:Y:S05]  /*f430*/  BRA.DIV UR7, `(.L_x_302) ;  /* 0x0000000e07d87947 */ /* 0x000fea000b800000 */
[----:B------:R-:W-:-:S13]  /*f440*/  ELECT P0, URZ, PT ;  /* 0x00000000003f782f */ /* 0x000fda0003800000 */
.L_x_323:
[----:B------:R-:W0:Y:S01]  /*f450*/  LDC R0, c[0x0][0x28c] ;  /* 0x0000a300ff007b82 */ /* 0x000e220000000800 */
[----:B------:R-:W-:Y:S01]  /*f460*/  BSSY B1, `(.L_x_303) ;  /* 0x000003a000017945 */ /* 0x000fe20003800000 */
[----:B0-----:R-:W-:-:S13]  /*f470*/  ISETP.LT.OR P0, PT, R0, 0x1, !P0 ;  /* 0x000000010000780c */ /* 0x001fda0004701670 */
[----:B------:R-:W-:Y:S05]  /*f480*/  @P0 BRA `(.L_x_304) ;  /* 0x0000000000dc0947 */ /* 0x000fea0003800000 */
[----:B------:R-:W-:Y:S02]  /*f490*/  IMAD R14, R14, 0x100, R9 ;  /* 0x000001000e0e7824 */ /* 0x000fe400078e0209 */
[----:B------:R-:W-:Y:S02]  /*f4a0*/  IMAD.SHL.U32 R7, R5, 0x80, RZ ;  /* 0x0000008005077824 */ /* 0x000fe400078e00ff */
[----:B------:R-:W-:Y:S02]  /*f4b0*/  IMAD.MOV.U32 R13, RZ, RZ, RZ ;  /* 0x000000ffff0d7224 */ /* 0x000fe400078e00ff */
[----:B------:R-:W-:Y:S02]  /*f4c0*/  IMAD.U32 R15, RZ, RZ, UR27 ;  /* 0x0000001bff0f7e24 */ /* 0x000fe4000f8e00ff */
[----:B------:R-:W-:Y:S02]  /*f4d0*/  IMAD.MOV.U32 R0, RZ, RZ, R12 ;  /* 0x000000ffff007224 */ /* 0x000fe400078e000c */
[----:B------:R-:W-:-:S07]  /*f4e0*/  IMAD.MOV.U32 R3, RZ, RZ, R11 ;  /* 0x000000ffff037224 */ /* 0x000fce00078e000b */
.L_x_307:
[----:B------:R-:W0:Y:S01]  /*f4f0*/  S2R R5, SR_CgaCtaId ;  /* 0x0000000000057919 */ /* 0x000e220000008800 */
[----:B------:R-:W-:Y:S01]  /*f500*/  MOV R2, 0x400 ;  /* 0x0000040000027802 */ /* 0x000fe20000000f00 */
[----:B------:R-:W1:Y:S03]  /*f510*/  S2R R4, SR_TID.X ;  /* 0x0000000000047919 */ /* 0x000e660000002100 */
[----:B0-----:R-:W-:Y:S02]  /*f520*/  LEA R16, R5, R2, 0x18 ;  /* 0x0000000205107211 */ /* 0x001fe400078ec0ff */
[----:B------:R-:W-:Y:S02]  /*f530*/  SHF.L.U32 R2, R0, 0x1f, RZ ;  /* 0x0000001f00027819 */ /* 0x000fe400000006ff */
[----:B-1----:R-:W-:Y:S01]  /*f540*/  LOP3.LUT P1, RZ, R4, 0x7f, RZ, 0xc0, !PT ;  /* 0x0000007f04ff7812 */ /* 0x002fe2000782c0ff */
[----:B------:R-:W-:-:S04]  /*f550*/  IMAD R5, R3, 0x8, R16 ;  /* 0x0000000803057824 */ /* 0x000fc800078e0210 */
[----:B------:R-:W0:Y:S08]  /*f560*/  SYNCS.PHASECHK.TRANS64.TRYWAIT P0, [R5+URZ+0x20], R2 ;  /* 0x00002002050075a7 */ /* 0x000e30000800017f */
[----:B------:R-:W1:Y:S01]  /*f570*/  @!P1 LDC R4, c[0x0][0x500] ;  /* 0x00014000ff049b82 */ /* 0x000e620000000800 */
[----:B0-----:R-:W-:Y:S05]  /*f580*/  @!P0 BRA `(.L_x_305) ;  /* 0x0000000c00a48947 */ /* 0x001fea0003800000 */
.L_x_324:
[----:B------:R-:W-:Y:S01]  /*f590*/  UPRMT UR7, UR26, 0x9910, URZ ;  /* 0x000099101a077896 */ /* 0x000fe2000800003f */
[----:B-1----:R1:W-:Y:S03]  /*f5a0*/  @!P1 SYNCS.ARRIVE.TRANS64 RZ, [R5+URZ], R4 ;  /* 0x0000000405ff99a7 */ /* 0x0023e6000800003f */
[----:B------:R-:W-:-:S06]  /*f5b0*/  UISETP.NE.AND UP0, UPT, UR7, 0x2, UPT ;  /* 0x000000020700788c */ /* 0x000fcc000bf05270 */
[----:B------:R-:W-:-:S13]  /*f5c0*/  PLOP3.LUT P0, PT, PT, PT, UP0, 0x80, 0x0 ;  /* 0x000000000000781c */ /* 0x000fda0003f0f008 */
[----:B-1----:R-:W-:Y:S05]  /*f5d0*/  @P0 BRA `(.L_x_306) ;  /* 0x0000000000040947 */ /* 0x002fea0003800000 */
[----:B------:R-:W-:Y:S01]  /*f5e0*/  BPT.TRAP 0x1 ;  /* 0x000000040000795c */ /* 0x000fe20000300000 */
.L_x_306:
[C---:B0-----:R-:W-:Y:S01]  /*f5f0*/  IMAD R2, R3.reuse, 0x2000, R16 ;  /* 0x0000200003027824 */ /* 0x041fe200078e0210 */
[----:B------:R-:W-:Y:S01]  /*f600*/  R2UR UR19, R16 ;  /* 0x00000000101372ca */ /* 0x000fe200000e0000 */
[----:B------:R-:W-:Y:S01]  /*f610*/  IMAD R4, R3, 0x4000, R8 ;  /* 0x0000400003047824 */ /* 0x000fe200078e0208 */
[----:B------:R-:W-:Y:S01]  /*f620*/  R2UR UR9, R5 ;  /* 0x00000000050972ca */ /* 0x000fe200000e0000 */
[----:B------:R-:W-:Y:S01]  /*f630*/  VIADD R15, R15, 0xffffffff ;  /* 0xffffffff0f0f7836 */ /* 0x000fe20000000000 */
[----:B------:R-:W-:Y:S01]  /*f640*/  R2UR UR7, R2 ;  /* 0x00000000020772ca */ /* 0x000fe200000e0000 */
[----:B------:R-:W-:Y:S01]  /*f650*/  UIADD3 UR14, UP0, UR24, 0xf0, URZ ;  /* 0x000000f0180e7890 */ /* 0x000fe2000ff1e03f */
[----:B------:R-:W-:Y:S01]  /*f660*/  R2UR UR8, R4 ;  /* 0x00000000040872ca */ /* 0x000fe200000e0000 */
[----:B------:R-:W-:Y:S01]  /*f670*/  UIADD3 UR28, UP1, UR24, 0x1f0, URZ ;  /* 0x000001f0181c7890 */ /* 0x000fe2000ff3e03f */
[----:B------:R-:W-:Y:S01]  /*f680*/  R2UR UR11, R7 ;  /* 0x00000000070b72ca */ /* 0x000fe200000e0000 */
[----:B------:R-:W-:Y:S01]  /*f690*/  UIADD3.X UR15, URZ, UR25, URZ, UP0, !UPT ;  /* 0x000000193f0f7290 */ /* 0x000fe200087fe43f */
[----:B------:R-:W-:Y:S01]  /*f6a0*/  R2UR UR10, R13 ;  /* 0x000000000d0a72ca */ /* 0x000fe200000e0000 */
[----:B------:R-:W-:Y:S01]  /*f6b0*/  VIADD R3, R3, 0x1 ;  /* 0x0000000103037836 */ /* 0x000fe20000000000 */
[----:B------:R-:W-:Y:S01]  /*f6c0*/  R2UR UR12, R6 ;  /* 0x00000000060c72ca */ /* 0x000fe200000e0000 */
[----:B------:R-:W-:Y:S01]  /*f6d0*/  UIADD3.X UR29, URZ, UR25, URZ, UP1, !UPT ;  /* 0x000000193f1d7290 */ /* 0x000fe20008ffe43f */
[----:B------:R-:W-:Y:S01]  /*f6e0*/  R2UR UR21, R14 ;  /* 0x000000000e1572ca */ /* 0x000fe200000e0000 */
[----:B------:R-:W-:Y:S01]  /*f6f0*/  UMOV UR16, 0x0 ;  /* 0x0000000000107882 */ /* 0x000fe20000000000 */
[----:B------:R-:W-:Y:S01]  /*f700*/  ISETP.GT.AND P1, PT, R15, 0x1, PT ;  /* 0x000000010f00780c */ /* 0x000fe20003f24270 */
[----:B------:R-:W-:Y:S01]  /*f710*/  UIADD3 UR7, UR7, 0x100, URZ ;  /* 0x0000010007077890 */ /* 0x000fe2000fffe03f */
[----:B------:R-:W-:Y:S01]  /*f720*/  ISETP.NE.AND P0, PT, R3, 0x4, PT ;  /* 0x000000040300780c */ /* 0x000fe20003f05270 */
[----:B------:R-:W-:Y:S01]  /*f730*/  UIADD3 UR19, UR19, 0x8100, UR8 ;  /* 0x0000810013137890 */ /* 0x000fe2000fffe008 */
[----:B------:R-:W-:Y:S01]  /*f740*/  VIADD R13, R13, 0x40 ;  /* 0x000000400d0d7836 */ /* 0x000fe20000000000 */
[----:B------:R-:W-:Y:S01]  /*f750*/  UMOV UR17, 0x10000000 ;  /* 0x1000000000117882 */ /* 0x000fe20000000000 */
[----:B------:R-:W-:Y:S01]  /*f760*/  UMOV UR30, 0x30000 ;  /* 0x00030000001e7882 */ /* 0x000fe20000000000 */
[----:B------:R-:W-:Y:S01]  /*f770*/  SEL R5, RZ, 0x1, P0 ;  /* 0x00000001ff057807 */ /* 0x000fe20000000000 */
[----:B------:R-:W-:Y:S01]  /*f780*/  UMOV UR8, UR7 ;  /* 0x0000000700087c82 */ /* 0x000fe20008000000 */
[----:B------:R-:W-:Y:S01]  /*f790*/  SEL R3, R3, RZ, P0 ;  /* 0x000000ff03037207 */ /* 0x000fe20000000000 */
[----:B------:R0:W-:Y:S01]  /*f7a0*/  UTMALDG.3D [UR8], [UR14], desc[UR16] ;  /* 0x000010080e0075b4 */ /* 0x0001e20008011000 */
[----:B------:R-:W-:Y:S01]  /*f7b0*/  LOP3.LUT R0, R0, R5, RZ, 0x3c, !PT ;  /* 0x0000000500007212 */ /* 0x000fe200078e3cff */
[----:B0-----:R-:W-:Y:S01]  /*f7c0*/  UMOV UR11, UR21 ;  /* 0x00000015000b7c82 */ /* 0x001fe20008000000 */
[----:B------:R-:W-:-:S02]  /*f7d0*/  UMOV UR8, UR19 ;  /* 0x0000001300087c82 */ /* 0x000fc40008000000 */
[----:B------:R0:W-:Y:S02]  /*f7e0*/  UTMALDG.3D.MULTICAST [UR8], [UR28], UR30, desc[UR16] ;  /* 0x000010081c0073b4 */ /* 0x0001e4000801181e */
[----:B0-----:R-:W-:Y:S05]  /*f7f0*/  @P1 BRA `(.L_x_307) ;  /* 0xfffffffc003c1947 */ /* 0x001fea000383ffff */
.L_x_304:
[----:B------:R-:W-:Y:S05]  /*f800*/  BSYNC B1 ;  /* 0x0000000000017941 */ /* 0x000fea0003800000 */
.L_x_303:
[----:B------:R-:W2:Y:S01]  /*f810*/  LDL.LU R17, [R1+0x80] ;  /* 0x0000800001117983 */ /* 0x000ea20000300800 */
[----:B------:R-:W-:Y:S01]  /*f820*/  LOP3.LUT P3, RZ, R10, 0xff, RZ, 0xc0, !PT ;  /* 0x000000ff0aff7812 */ /* 0x000fe2000786c0ff */
[----:B------:R-:W-:Y:S01]  /*f830*/  VIADD R11, R11, UR20 ;  /* 0x000000140b0b7c36 */ /* 0x000fe20008000000 */
[----:B------:R-:W-:Y:S01]  /*f840*/  ULDC.64 UR8, c[0x0][0x650] ;  /* 0x0001940000087ab9 */ /* 0x000fe20000000a00 */
[----:B------:R-:W3:Y:S01]  /*f850*/  LDL.LU R16, [R1+0x84] ;  /* 0x0000840001107983 */ /* 0x000ee20000300800 */
[----:B------:R-:W-:Y:S01]  /*f860*/  IMAD.U32 R4, RZ, RZ, UR20 ;  /* 0x00000014ff047e24 */ /* 0x000fe2000f8e00ff */
[----:B------:R-:W-:Y:S01]  /*f870*/  BSSY B1, `(.L_x_308) ;  /* 0x0000070000017945 */ /* 0x000fe20003800000 */
[----:B------:R-:W-:Y:S01]  /*f880*/  ISETP.GT.U32.AND P0, PT, R11, 0x3, PT ;  /* 0x000000030b00780c */ /* 0x000fe20003f04070 */
[----:B------:R-:W-:Y:S01]  /*f890*/  IMAD.MOV.U32 R5, RZ, RZ, -0x1 ;  /* 0xffffffffff057424 */ /* 0x000fe200078e00ff */
[----:B------:R-:W-:Y:S01]  /*f8a0*/  SHF.R.U32.HI R0, RZ, 0x2, R11 ;  /* 0x00000002ff007819 */ /* 0x000fe2000001160b */
[----:B------:R-:W-:Y:S01]  /*f8b0*/  IMAD.MOV.U32 R14, RZ, RZ, -0x1 ;  /* 0xffffffffff0e7424 */ /* 0x000fe200078e00ff */
[----:B------:R-:W-:Y:S01]  /*f8c0*/  ISETP.LT.U32.AND P0, PT, R4, 0x4, P0 ;  /* 0x000000040400780c */ /* 0x000fe20000701070 */
[----:B------:R-:W-:Y:S01]  /*f8d0*/  IMAD.MOV.U32 R6, RZ, RZ, -0x1 ;  /* 0xffffffffff067424 */ /* 0x000fe200078e00ff */
[----:B------:R-:W-:Y:S01]  /*f8e0*/  LOP3.LUT R0, R0, 0x1, RZ, 0xc0, !PT ;  /* 0x0000000100007812 */ /* 0x000fe200078ec0ff */
[----:B------:R-:W0:Y:S01]  /*f8f0*/  @P3 S2R R3, SR_CgaCtaId ;  /* 0x0000000000033919 */ /* 0x000e220000008800 */
[----:B------:R-:W-:-:S02]  /*f900*/  @P3 MOV R2, 0x400 ;  /* 0x0000040000023802 */ /* 0x000fc40000000f00 */
[----:B------:R-:W-:Y:S01]  /*f910*/  ISETP.NE.U32.AND P1, PT, R0, 0x1, PT ;  /* 0x000000010000780c */ /* 0x000fe20003f25070 */
[----:B------:R-:W-:Y:S01]  /*f920*/  IMAD.U32 R0, RZ, RZ, UR20 ;  /* 0x00000014ff007e24 */ /* 0x000fe2000f8e00ff */
[----:B------:R-:W-:Y:S02]  /*f930*/  LOP3.LUT R11, R11, 0x3, RZ, 0xc0, !PT ;  /* 0x000000030b0b7812 */ /* 0x000fe400078ec0ff */
[----:B------:R-:W-:Y:S02]  /*f940*/  PRMT R10, RZ, 0x7610, R10 ;  /* 0x00007610ff0a7816 */ /* 0x000fe4000000000a */
[----:B------:R-:W-:-:S04]  /*f950*/  ISETP.GT.U32.AND P1, PT, R0, 0x3, !P1 ;  /* 0x000000030000780c */ /* 0x000fc80004f24070 */
[----:B------:R-:W-:Y:S02]  /*f960*/  SEL R0, RZ, 0x1, !P1 ;  /* 0x00000001ff007807 */ /* 0x000fe40004800000 */
[----:B0-----:R-:W-:Y:S02]  /*f970*/  @P3 LEA R2, R3, R2, 0x18 ;  /* 0x0000000203023211 */ /* 0x001fe400078ec0ff */
[----:B------:R-:W-:Y:S02]  /*f980*/  SEL R3, RZ, 0x1, !P0 ;  /* 0x00000001ff037807 */ /* 0x000fe40004000000 */
[----:B------:R0:W-:Y:S02]  /*f990*/  @P3 SYNCS.ARRIVE.TRANS64.A1T0 RZ, [R2+URZ+0x58], RZ ;  /* 0x000058ff02ff39a7 */ /* 0x0001e4000810003f */
[----:B------:R-:W-:Y:S02]  /*f9a0*/  LOP3.LUT R12, R0, R12, R3, 0x96, !PT ;  /* 0x0000000c000c7212 */ /* 0x000fe400078e9603 */
[----:B------:R-:W-:-:S02]  /*f9b0*/  PRMT R0, RZ, 0x7610, R0 ;  /* 0x00007610ff007816 */ /* 0x000fc40000000000 */
[----:B---3--:R-:W-:-:S04]  /*f9c0*/  IADD3 R16, P3, R16, UR22, RZ ;  /* 0x0000001610107c10 */ /* 0x008fc8000ff7e0ff */
[----:B--2---:R-:W-:Y:S01]  /*f9d0*/  IADD3.X R17, R17, UR18, RZ, P3, !PT ;  /* 0x0000001211117c10 */ /* 0x004fe20009ffe4ff */
[----:B------:R0:W-:Y:S01]  /*f9e0*/  STL [R1+0x84], R16 ;  /* 0x0000841001007387 */ /* 0x0001e20000100800 */
[----:B------:R-:W-:-:S03]  /*f9f0*/  ISETP.GE.U32.AND P3, PT, R16, UR8, PT ;  /* 0x0000000810007c0c */ /* 0x000fc6000bf66070 */
[----:B------:R0:W-:Y:S01]  /*fa00*/  STL [R1+0x80], R17 ;  /* 0x0000801101007387 */ /* 0x0001e20000100800 */
[----:B------:R-:W-:-:S13]  /*fa10*/  ISETP.GE.U32.AND.EX P0, PT, R17, UR9, PT, P3 ;  /* 0x0000000911007c0c */ /* 0x000fda000bf06130 */
[----:B0-----:R-:W-:Y:S05]  /*fa20*/  @P0 BRA `(.L_x_309) ;  /* 0x0000000400500947 */ /* 0x001fea0003800000 */
[----:B------:R-:W-:Y:S01]  /*fa30*/  ULDC.64 UR8, c[0x0][0x628] ;  /* 0x00018a0000087ab9 */ /* 0x000fe20000000a00 */
[----:B------:R-:W0:Y:S01]  /*fa40*/  S2R R13, SR_CTAID.X ;  /* 0x00000000000d7919 */ /* 0x000e220000002500 */
[----:B------:R-:W-:Y:S01]  /*fa50*/  ISETP.NE.U32.AND P0, PT, RZ, UR8, PT ;  /* 0x00000008ff007c0c */ /* 0x000fe2000bf05070 */
[----:B------:R-:W-:Y:S01]  /*fa60*/  ULDC UR10, c[0x0][0x630] ;  /* 0x00018c00000a7ab9 */ /* 0x000fe20000000800 */
[----:B------:R-:W-:Y:S01]  /*fa70*/  IMAD.MOV.U32 R2, RZ, RZ, R16 ;  /* 0x000000ffff027224 */ /* 0x000fe200078e0010 */
[----:B------:R-:W1:Y:S01]  /*fa80*/  S2R R0, SR_CTAID.Y ;  /* 0x0000000000007919 */ /* 0x000e620000002600 */
[----:B------:R-:W-:Y:S01]  /*fa90*/  ISETP.NE.AND.EX P0, PT, RZ, UR9, PT, P0 ;  /* 0x00000009ff007c0c */ /* 0x000fe2000bf05300 */
[----:B------:R-:W-:-:S12]  /*faa0*/  IMAD.MOV.U32 R3, RZ, RZ, R17 ;  /* 0x000000ffff037224 */ /* 0x000fd800078e0011 */
[----:B------:R-:W-:Y:S05]  /*fab0*/  @!P0 BRA `(.L_x_310) ;  /* 0x0000000000288947 */ /* 0x000fea0003800000 */
[----:B------:R-:W-:Y:S02]  /*fac0*/  ULDC UR7, c[0x0][0x634] ;  /* 0x00018d0000077ab9 */ /* 0x000fe40000000800 */
[----:B------:R-:W-:-:S05]  /*fad0*/  IADD3 R7, P0, R16, UR7, RZ ;  /* 0x0000000710077c10 */ /* 0x000fca000ff1e0ff */
[----:B------:R-:W-:-:S04]  /*fae0*/  IMAD.X R15, RZ, RZ, R17, P0 ;  /* 0x000000ffff0f7224 */ /* 0x000fc800000e0611 */
[----:B------:R-:W-:-:S04]  /*faf0*/  IMAD.WIDE.U32 R4, R15, UR8, RZ ;  /* 0x000000080f047c25 */ /* 0x000fc8000f8e00ff */
[----:B------:R-:W-:-:S04]  /*fb00*/  IMAD.WIDE.U32 R4, P0, R7, UR9, R4 ;  /* 0x0000000907047c25 */ /* 0x000fc8000f800004 */
[----:B------:R-:W-:-:S04]  /*fb10*/  IMAD.WIDE.U32 R6, R7, UR8, RZ ;  /* 0x0000000807067c25 */ /* 0x000fc8000f8e00ff */
[----:B------:R-:W-:Y:S01]  /*fb20*/  IMAD.X R3, RZ, RZ, RZ, P0 ;  /* 0x000000ffff037224 */ /* 0x000fe200000e06ff */
[----:B------:R-:W-:Y:S01]  /*fb30*/  IADD3 RZ, P0, R7, R4, RZ ;  /* 0x0000000407ff7210 */ /* 0x000fe20007f1e0ff */
[----:B------:R-:W-:-:S04]  /*fb40*/  IMAD.MOV.U32 R2, RZ, RZ, R5 ;  /* 0x000000ffff027224 */ /* 0x000fc800078e0005 */
[----:B------:R-:W-:-:S08]  /*fb50*/  IMAD.WIDE.U32.X R2, R15, UR9, R2, P0 ;  /* 0x000000090f027c25 */ /* 0x000fd000080e0402 */
.L_x_310:
[--C-:B------:R-:W-:Y:S01]  /*fb60*/  SHF.R.U64 R6, R2, UR10, R3.reuse ;  /* 0x0000000a02067c19 */ /* 0x100fe20008001203 */
[----:B------:R-:W-:Y:S01]  /*fb70*/  ULDC.64 UR8, c[0x0][0x620] ;  /* 0x0001880000087ab9 */ /* 0x000fe20000000a00 */
[----:B------:R-:W-:Y:S01]  /*fb80*/  SHF.R.U32.HI R2, RZ, UR10, R3 ;  /* 0x0000000aff027c19 */ /* 0x000fe20008011603 */
[----:B------:R-:W-:Y:S01]  /*fb90*/  IMAD.MOV.U32 R3, RZ, RZ, R17 ;  /* 0x000000ffff037224 */ /* 0x000fe200078e0011 */
[----:B------:R-:W-:Y:S01]  /*fba0*/  IADD3 R5, P0, RZ, -R6, RZ ;  /* 0x80000006ff057210 */ /* 0x000fe20007f1e0ff */
[----:B------:R-:W-:Y:S01]  /*fbb0*/  ULDC UR7, c[0x0][0x150] ;  /* 0x0000540000077ab9 */ /* 0x000fe20000000800 */
[----:B0-----:R-:W-:Y:S01]  /*fbc0*/  I2FP.F32.U32 R7, R13 ;  /* 0x0000000d00077245 */ /* 0x001fe20000201000 */
[----:B------:R-:W0:Y:S01]  /*fbd0*/  LDC R18, c[0x0][0x144] ;  /* 0x00005100ff127b82 */ /* 0x000e220000000800 */
[----:B------:R-:W-:Y:S01]  /*fbe0*/  ULDC.64 UR10, c[0x0][0x640] ;  /* 0x00019000000a7ab9 */ /* 0x000fe20000000a00 */
[----:B------:R-:W-:Y:S01]  /*fbf0*/  IMAD.X R2, RZ, RZ, ~R2, P0 ;  /* 0x000000ffff027224 */ /* 0x000fe200000e0e02 */
[----:B------:R-:W-:-:S03]  /*fc00*/  ISETP.NE.U32.AND P0, PT, RZ, UR10, PT ;  /* 0x0000000aff007c0c */ /* 0x000fc6000bf05070 */
[----:B------:R-:W-:Y:S01]  /*fc10*/  IMAD R4, R2, UR8, RZ ;  /* 0x0000000802047c24 */ /* 0x000fe2000f8e02ff */
[----:B------:R-:W-:Y:S01]  /*fc20*/  ISETP.NE.AND.EX P0, PT, RZ, UR11, PT, P0 ;  /* 0x0000000bff007c0c */ /* 0x000fe2000bf05300 */
[----:B------:R-:W-:Y:S01]  /*fc30*/  IMAD.MOV.U32 R2, RZ, RZ, R16 ;  /* 0x000000ffff027224 */ /* 0x000fe200078e0010 */
[----:B------:R-:W2:Y:S03]  /*fc40*/  LDC R15, c[0x0][0x148] ;  /* 0x00005200ff0f7b82 */ /* 0x000ea60000000800 */
[----:B------:R-:W-:Y:S01]  /*fc50*/  IMAD.WIDE.U32 R2, R5, UR8, R2 ;  /* 0x0000000805027c25 */ /* 0x000fe2000f8e0002 */
[----:B------:R-:W-:-:S03]  /*fc60*/  ULDC UR8, c[0x0][0x154] ;  /* 0x0000550000087ab9 */ /* 0x000fc60000000800 */
[----:B------:R-:W-:Y:S02]  /*fc70*/  IMAD R5, R5, UR9, R4 ;  /* 0x0000000905057c24 */ /* 0x000fe4000f8e0204 */
[----:B------:R-:W-:Y:S01]  /*fc80*/  FMUL R4, R7, UR7 ;  /* 0x0000000707047c20 */ /* 0x000fe20008400000 */
[----:B------:R-:W-:Y:S01]  /*fc90*/  ULDC UR7, c[0x0][0x618] ;  /* 0x0001860000077ab9 */ /* 0x000fe20000000800 */
[----:B------:R-:W-:Y:S01]  /*fca0*/  ULDC UR9, c[0x0][0x608] ;  /* 0x0001820000097ab9 */ /* 0x000fe20000000800 */
[----:B------:R-:W-:-:S03]  /*fcb0*/  IMAD.IADD R3, R3, 0x1, R5 ;  /* 0x0000000103037824 */ /* 0x000fc600078e0205 */
[----:B------:R-:W3:Y:S02]  /*fcc0*/  F2I.U32.TRUNC.NTZ R4, R4 ;  /* 0x0000000400047305 */ /* 0x000ee4000020f000 */
[----:B------:R-:W-:Y:S02]  /*fcd0*/  SHF.R.U64 R7, R2, UR7, R3 ;  /* 0x0000000702077c19 */ /* 0x000fe40008001203 */
[----:B-1----:R-:W-:-:S05]  /*fce0*/  I2FP.F32.U32 R2, R0 ;  /* 0x0000000000027245 */ /* 0x002fca0000201000 */
[----:B------:R-:W-:Y:S01]  /*fcf0*/  FMUL R5, R2, UR8 ;  /* 0x0000000802057c20 */ /* 0x000fe20008400000 */
[----:B------:R-:W-:Y:S01]  /*fd00*/  SHF.R.U32.HI R2, RZ, UR7, R3 ;  /* 0x00000007ff027c19 */ /* 0x000fe20008011603 */
[----:B------:R-:W-:Y:S02]  /*fd10*/  ULDC UR7, c[0x0][0x658] ;  /* 0x0001960000077ab9 */ /* 0x000fe40000000800 */
[----:B------:R1:W4:Y:S01]  /*fd20*/  F2I.U32.TRUNC.NTZ R19, R5 ;  /* 0x0000000500137305 */ /* 0x000322000020f000 */
[----:B------:R-:W-:Y:S01]  /*fd30*/  SHF.R.U64 R16, R7, UR9, R2 ;  /* 0x0000000907107c19 */ /* 0x000fe20008001202 */
[----:B---3--:R-:W-:Y:S01]  /*fd40*/  IMAD.MOV R4, RZ, RZ, -R4 ;  /* 0x000000ffff047224 */ /* 0x008fe200078e0a04 */
[----:B------:R-:W-:-:S03]  /*fd50*/  SHF.R.U32.HI R3, RZ, UR9, R2 ;  /* 0x00000009ff037c19 */ /* 0x000fc60008011602 */
[----:B0-----:R-:W-:Y:S01]  /*fd60*/  IMAD R13, R18, R4, R13 ;  /* 0x00000004120d7224 */ /* 0x001fe200078e020d */
[--C-:B------:R-:W-:Y:S02]  /*fd70*/  SHF.R.U64 R14, R16, UR7, R3.reuse ;  /* 0x00000007100e7c19 */ /* 0x100fe40008001203 */
[----:B------:R-:W-:-:S03]  /*fd80*/  SHF.R.U32.HI R17, RZ, UR7, R3 ;  /* 0x00000007ff117c19 */ /* 0x000fc60008011603 */
[----:B------:R-:W-:Y:S02]  /*fd90*/  IMAD.MOV.U32 R2, RZ, RZ, R14 ;  /* 0x000000ffff027224 */ /* 0x000fe400078e000e */
[----:B------:R-:W-:Y:S01]  /*fda0*/  IMAD.MOV.U32 R3, RZ, RZ, R17 ;  /* 0x000000ffff037224 */ /* 0x000fe200078e0011 */
[----:B-12-4-:R-:W-:Y:S06]  /*fdb0*/  @!P0 BRA `(.L_x_311) ;  /* 0x0000000000288947 */ /* 0x016fec0003800000 */
[----:B------:R-:W-:Y:S02]  /*fdc0*/  ULDC UR7, c[0x0][0x64c] ;  /* 0x0001930000077ab9 */ /* 0x000fe40000000800 */
[----:B------:R-:W-:-:S05]  /*fdd0*/  IADD3 R3, P0, R14, UR7, RZ ;  /* 0x000000070e037c10 */ /* 0x000fca000ff1e0ff */
[----:B------:R-:W-:-:S04]  /*fde0*/  IMAD.X R17, RZ, RZ, R17, P0 ;  /* 0x000000ffff117224 */ /* 0x000fc800000e0611 */
[----:B------:R-:W-:-:S04]  /*fdf0*/  IMAD.WIDE.U32 R4, R17, UR10, RZ ;  /* 0x0000000a11047c25 */ /* 0x000fc8000f8e00ff */
[----:B------:R-:W-:-:S04]  /*fe00*/  IMAD.WIDE.U32 R4, P0, R3, UR11, R4 ;  /* 0x0000000b03047c25 */ /* 0x000fc8000f800004 */
[----:B------:R-:W-:-:S04]  /*fe10*/  IMAD.WIDE.U32 R2, R3, UR10, RZ ;  /* 0x0000000a03027c25 */ /* 0x000fc8000f8e00ff */
[----:B------:R-:W-:Y:S01]  /*fe20*/  IMAD.MOV.U32 R2, RZ, RZ, R5 ;  /* 0x000000ffff027224 */ /* 0x000fe200078e0005 */
[----:B------:R-:W-:Y:S01]  /*fe30*/  IADD3 RZ, P1, R3, R4, RZ ;  /* 0x0000000403ff7210 */ /* 0x000fe20007f3e0ff */
[----:B------:R-:W-:-:S04]  /*fe40*/  IMAD.X R3, RZ, RZ, RZ, P0 ;  /* 0x000000ffff037224 */ /* 0x000fc800000e06ff */
[----:B------:R-:W-:-:S08]  /*fe50*/  IMAD.WIDE.U32.X R2, R17, UR11, R2, P1 ;  /* 0x0000000b11027c25 */ /* 0x000fd000088e0402 */
.L_x_311:
[----:B------:R-:W-:Y:S01]  /*fe60*/  ULDC UR7, c[0x0][0x648] ;  /* 0x0001920000077ab9 */ /* 0x000fe20000000800 */
[----:B------:R-:W-:Y:S01]  /*fe70*/  LOP3.LUT R16, R16, UR6, RZ, 0xc0, !PT ;  /* 0x0000000610107c12 */ /* 0x000fe2000f8ec0ff */
[----:B------:R-:W-:Y:S01]  /*fe80*/  IMAD.MOV R19, RZ, RZ, -R19 ;  /* 0x000000ffff137224 */ /* 0x000fe200078e0a13 */
[----:B------:R-:W-:Y:S01]  /*fe90*/  SHF.R.U64 R3, R2, UR7, R3 ;  /* 0x0000000702037c19 */ /* 0x000fe20008001203 */
[----:B------:R-:W-:Y:S01]  /*fea0*/  ULDC UR7, c[0x0][0x638] ;  /* 0x00018e0000077ab9 */ /* 0x000fe20000000800 */
[----:B------:R-:W-:Y:S01]  /*feb0*/  LOP3.LUT R7, R7, UR4, RZ, 0xc0, !PT ;  /* 0x0000000407077c12 */ /* 0x000fe2000f8ec0ff */
[----:B------:R-:W-:Y:S01]  /*fec0*/  @P2 IMAD R13, R15, R19, R0 ;  /* 0x000000130f0d2224 */ /* 0x000fe200078e0200 */
[----:B------:R-:W-:Y:S01]  /*fed0*/  ULDC UR8, c[0x0][0x610] ;  /* 0x0001840000087ab9 */ /* 0x000fe20000000800 */
[----:B------:R-:W-:Y:S02]  /*fee0*/  IMAD.MOV R5, RZ, RZ, -R3 ;  /* 0x000000ffff057224 */ /* 0x000fe400078e0a03 */
[----:B------:R-:W-:-:S02]  /*fef0*/  IMAD R16, R3, UR5, R16 ;  /* 0x0000000503107c24 */ /* 0x000fc4000f8e0210 */
[----:B------:R-:W-:Y:S01]  /*ff00*/  IMAD R14, R5, UR7, R14 ;  /* 0x00000007050e7c24 */ /* 0x000fe2000f8e020e */
[----:B------:R-:W-:Y:S01]  /*ff10*/  ULDC UR7, c[0x0][0x600] ;  /* 0x0001800000077ab9 */ /* 0x000fe20000000800 */
[----:B------:R-:W-:Y:S02]  /*ff20*/  IMAD R13, R16, UR8, R13 ;  /* 0x00000008100d7c24 */ /* 0x000fe4000f8e020d */
[----:B------:R-:W-:Y:S02]  /*ff30*/  IMAD R2, R14, UR7, R7 ;  /* 0x000000070e027c24 */ /* 0x000fe4000f8e0207 */
[----:B------:R-:W-:-:S03]  /*ff40*/  IMAD.MOV.U32 R0, RZ, RZ, 0x1 ;  /* 0x00000001ff007424 */ /* 0x000fc600078e00ff */
[----:B------:R-:W-:Y:S02]  /*ff50*/  SEL R14, R2, R13, !P2 ;  /* 0x0000000d020e7207 */ /* 0x000fe40005000000 */
[----:B------:R-:W-:-:S07]  /*ff60*/  SEL R5, R13, R2, !P2 ;  /* 0x000000020d057207 */ /* 0x000fce0005000000 */
.L_x_309:
[----:B------:R-:W-:Y:S05]  /*ff70*/  BSYNC B1 ;  /* 0x0000000000017941 */ /* 0x000fea0003800000 */
.L_x_308:
[----:B------:R-:W-:-:S13]  /*ff80*/  LOP3.LUT P0, RZ, R0, 0xff, RZ, 0xc0, !PT ;  /* 0x000000ff00ff7812 */ /* 0x000fda000780c0ff */
[----:B------:R-:W-:Y:S05]  /*ff90*/  @P0 BRA `(.L_x_312) ;  /* 0xfffffff400200947 */ /* 0x000fea000383ffff */
[----:B------:R-:W-:Y:S05]  /*ffa0*/  BSYNC B0 ;  /* 0x0000000000007941 */ /* 0x000fea0003800000 */
.L_x_301:
[----:B------:R-:W-:-:S03]  /*ffb0*/  UMOV UR7, 0xffffffff ;  /* 0xffffffff00077882 */ /* 0x000fc60000000000 */
[----:B------:R-:W-:Y:S05]  /*ffc0*/  BRA.DIV UR7, `(.L_x_313) ;  /* 0x0000000607287947 */ /* 0x000fea000b800000 */
[----:B------:R-:W-:-:S13]  /*ffd0*/  ELECT P0, URZ, PT ;  /* 0x00000000003f782f */ /* 0x000fda0003800000 */
.L_x_327:
[----:B------:R-:W-:Y:S04]  /*ffe0*/  BSSY B0, `(.L_x_314) ;  /* 0x000002c000007945 */ /* 0x000fe80003800000 */
[----:B------:R-:W-:Y:S05]  /*fff0*/  @!P0 BRA `(.L_x_315) ;  /* 0x0000000000a88947 */ /* 0x000fea0003800000 */
[----:B------:R-:W-:-:S04]  /*10000*/  ULOP3.LUT UR7, UR13, 0x2, URZ, 0xfc, !UPT ;  /* 0x000000020d077892 */ /* 0x000fc8000f8efc3f */
[----:B------:R-:W-:-:S06]  /*10010*/  UISETP.NE.AND UP0, UPT, UR7, 0x3, UPT ;  /* 0x000000030700788c */ /* 0x000fcc000bf05270 */
[----:B------:R-:W-:-:S13]  /*10020*/  PLOP3.LUT P0, PT, PT, PT, UP0, 0x80, 0x0 ;  /* 0x000000000000781c */ /* 0x000fda0003f0f008 */
[----:B------:R-:W-:Y:S05]  /*10030*/  @!P0 BRA `(.L_x_316) ;  /* 0x0000000000048947 */ /* 0x000fea0003800000 */
[----:B------:R-:W-:Y:S01]  /*10040*/  BPT.TRAP 0x1 ;  /* 0x000000040000795c */ /* 0x000fe20000300000 */
.L_x_316:
[----:B------:R-:W0:Y:S01]  /*10050*/  S2R R3, SR_CgaCtaId ;  /* 0x0000000000037919 */ /* 0x000e220000008800 */
[----:B------:R-:W-:Y:S02]  /*10060*/  MOV R0, 0x400 ;  /* 0x0000040000007802 */ /* 0x000fe40000000f00 */
[----:B------:R-:W-:Y:S02]  /*10070*/  SHF.L.U32 R2, R12, 0x1f, RZ ;  /* 0x0000001f0c027819 */ /* 0x000fe400000006ff */
[----:B0-----:R-:W-:-:S05]  /*10080*/  LEA R0, R3, R0, 0x18 ;  /* 0x0000000003007211 */ /* 0x001fca00078ec0ff */
[----:B------:R-:W-:-:S04]  /*10090*/  VIADD R0, R0, 0x20 ;  /* 0x0000002000007836 */ /* 0x000fc80000000000 */
[C---:B------:R-:W-:Y:S02]  /*100a0*/  IMAD R5, R11.reuse, 0x8, R0 ;  /* 0x000000080b057824 */ /* 0x040fe400078e0200 */
[----:B------:R-:W-:Y:S02]  /*100b0*/  VIADD R11, R11, 0x1 ;  /* 0x000000010b0b7836 */ /* 0x000fe40000000000 */
[----:B------:R-:W0:Y:S03]  /*100c0*/  SYNCS.PHASECHK.TRANS64.TRYWAIT P0, [R5+URZ], R2 ;  /* 0x00000002050075a7 */ /* 0x000e26000800017f */
[----:B------:R-:W-:-:S04]  /*100d0*/  ISETP.NE.AND P1, PT, R11, 0x4, PT ;  /* 0x000000040b00780c */ /* 0x000fc80003f25270 */
[----:B------:R-:W-:Y:S02]  /*100e0*/  SEL R3, RZ, 0x1, P1 ;  /* 0x00000001ff037807 */ /* 0x000fe40000800000 */
[----:B------:R-:W-:Y:S02]  /*100f0*/  SEL R11, R11, RZ, P1 ;  /* 0x000000ff0b0b7207 */ /* 0x000fe40000800000 */
[----:B------:R-:W-:-:S03]  /*10100*/  LOP3.LUT R12, R12, R3, RZ, 0x3c, !PT ;  /* 0x000000030c0c7212 */ /* 0x000fc600078e3cff */
[----:B------:R-:W-:Y:S01]  /*10110*/  IMAD R7, R11, 0x8, R0 ;  /* 0x000000080b077824 */ /* 0x000fe200078e0200 */
[----:B------:R-:W-:Y:S01]  /*10120*/  SHF.L.U32 R4, R12, 0x1f, RZ ;  /* 0x0000001f0c047819 */ /* 0x000fe200000006ff */
[----:B0-----:R-:W-:Y:S06]  /*10130*/  @!P0 BRA `(.L_x_317) ;  /* 0x0000000000ec8947 */ /* 0x001fec0003800000 */
.L_x_328:
[----:B------:R-:W1:Y:S01]  /*10140*/  SYNCS.PHASECHK.TRANS64.TRYWAIT P0, [R7+URZ], R4 ;  /* 0x00000004070075a7 */ /* 0x000e62000800017f */
[----:B0-----:R-:W-:-:S05]  /*10150*/  VIADD R2, R11, 0x1 ;  /* 0x000000010b027836 */ /* 0x001fca0000000000 */
[----:B------:R-:W-:-:S04]  /*10160*/  ISETP.NE.AND P1, PT, R2, 0x4, PT ;  /* 0x000000040200780c */ /* 0x000fc80003f25270 */
[----:B------:R-:W-:Y:S02]  /*10170*/  SEL R3, RZ, 0x1, P1 ;  /* 0x00000001ff037807 */ /* 0x000fe40000800000 */
[----:B------:R-:W-:Y:S02]  /*10180*/  SEL R9, R2, RZ, P1 ;  /* 0x000000ff02097207 */ /* 0x000fe40000800000 */
[----:B------:R-:W-:-:S03]  /*10190*/  LOP3.LUT R11, R12, R3, RZ, 0x3c, !PT ;  /* 0x000000030c0b7212 */ /* 0x000fc600078e3cff */
[----:B------:R-:W-:Y:S01]  /*101a0*/  IMAD R6, R9, 0x8, R0 ;  /* 0x0000000809067824 */ /* 0x000fe200078e0200 */
[----:B------:R-:W-:Y:S01]  /*101b0*/  SHF.L.U32 R5, R11, 0x1f, RZ ;  /* 0x0000001f0b057819 */ /* 0x000fe200000006ff */
[----:B-1----:R-:W-:Y:S06]  /*101c0*/  @!P0 BRA `(.L_x_318) ;  /* 0x0000000000dc8947 */ /* 0x002fec0003800000 */
.L_x_329:
[----:B------:R-:W1:Y:S01]  /*101d0*/  SYNCS.PHASECHK.TRANS64.TRYWAIT P0, [R6+URZ], R5 ;  /* 0x00000005060075a7 */ /* 0x000e62000800017f */
[----:B------:R-:W-:-:S05]  /*101e0*/  VIADD R2, R9, 0x1 ;  /* 0x0000000109027836 */ /* 0x000fca0000000000 */
[----:B------:R-:W-:-:S04]  /*101f0*/  ISETP.NE.AND P1, PT, R2, 0x4, PT ;  /* 0x000000040200780c */ /* 0x000fc80003f25270 */
[----:B0-----:R-:W-:Y:S02]  /*10200*/  SEL R4, RZ, 0x1, P1 ;  /* 0x00000001ff047807 */ /* 0x001fe40000800000 */
[----:B------:R-:W-:Y:S02]  /*10210*/  SEL R3, R2, RZ, P1 ;  /* 0x000000ff02037207 */ /* 0x000fe40000800000 */
[----:B------:R-:W-:Y:S01]  /*10220*/  LOP3.LUT R4, R11, R4, RZ, 0x3c, !PT ;  /* 0x000000040b047212 */ /* 0x000fe200078e3cff */
[----:B-1----:R-:W-:Y:S06]  /*10230*/  @!P0 BRA `(.L_x_319) ;  /* 0x0000000000d48947 */ /* 0x002fec0003800000 */
.L_x_330:
[----:B------:R-:W-:Y:S01]  /*10240*/  IMAD R3, R3, 0x8, R0 ;  /* 0x0000000803037824 */ /* 0x000fe200078e0200 */
[----:B------:R-:W-:-:S07]  /*10250*/  SHF.L.U32 R0, R4, 0x1f, RZ ;  /* 0x0000001f04007819 */ /* 0x000fce00000006ff */
.L_x_320:
[----:B-1----:R1:W2:Y:S02]  /*10260*/  SYNCS.PHASECHK.TRANS64.TRYWAIT P0, [R3+URZ], R0 ;  /* 0x00000000030075a7 */ /* 0x0022a4000800017f */
[----:B--2---:R-:W-:Y:S05]  /*10270*/  @!P0 NANOSLEEP.SYNCS 0x989680 ;  /* 0x009896800000895d */ /* 0x004fea0003900000 */
[----:B------:R-:W2:Y:S02]  /*10280*/  @!P0 SYNCS.PHASECHK.TRANS64 P0, [R3+URZ], R0 ;  /* 0x00000000030085a7 */ /* 0x000ea4000800007f */
[----:B--2---:R-:W-:Y:S05]  /*10290*/  @!P0 BRA `(.L_x_320) ;  /* 0xfffffffc00f08947 */ /* 0x004fea000383ffff */
.L_x_315:
[----:B------:R-:W-:Y:S05]  /*102a0*/  BSYNC B0 ;  /* 0x0000000000007941 */ /* 0x000fea0003800000 */
.L_x_314:
[----:B------:R-:W-:Y:S05]  /*102b0*/  EXIT ;  /* 0x000000000000794d */ /* 0x000fea0003800000 */
.L_x_21:
[----:B-1----:R-:W-:-:S04]  /*102c0*/  IMAD.U32 R3, RZ, RZ, UR6 ;  /* 0x00000006ff037e24 */ /* 0x002fc8000f8e00ff */
[----:B------:R1:W2:Y:S03]  /*102d0*/  SYNCS.PHASECHK.TRANS64.TRYWAIT P0, [R3+URZ], R0 ;  /* 0x00000000030075a7 */ /* 0x0002a6000800017f */
[----:B--2---:R-:W-:Y:S05]  /*102e0*/  @!P0 NANOSLEEP.SYNCS 0x989680 ;  /* 0x009896800000895d */ /* 0x004fea0003900000 */
[----:B------:R-:W2:Y:S02]  /*102f0*/  @!P0 SYNCS.PHASECHK.TRANS64 P0, [R3+URZ], R0 ;  /* 0x00000000030085a7 */ /* 0x000ea4000800007f */
[----:B--2---:R-:W-:Y:S05]  /*10300*/  @!P0 BRA `(.L_x_21) ;  /* 0xfffffffc00ec8947 */ /* 0x004fea000383ffff */
[----:B------:R-:W-:Y:S05]  /*10310*/  BRA `(.L_x_20) ;  /* 0xffffff1800c47947 */ /* 0x000fea000383ffff */
.L_x_27:
[----:B-----5:R1:W-:Y:S02]  /*10320*/  STL [R1+0x90], R0 ;  /* 0x0000900001007387 */ /* 0x0203e40000100800 */
[----:B-1----:R-:W-:-:S04]  /*10330*/  IMAD.U32 R0, RZ, RZ, UR9 ;  /* 0x00000009ff007e24 */ /* 0x002fc8000f8e00ff */
[----:B------:R1:W3:Y:S03]  /*10340*/  SYNCS.PHASECHK.TRANS64.TRYWAIT P0, [R0+URZ], R229 ;  /* 0x000000e5000075a7 */ /* 0x0002e6000800017f */
[----:B---3--:R-:W-:Y:S05]  /*10350*/  @!P0 NANOSLEEP.SYNCS 0x989680 ;  /* 0x009896800000895d */ /* 0x008fea0003900000 */
[----:B------:R1:W3:Y:S02]  /*10360*/  @!P0 SYNCS.PHASECHK.TRANS64 P0, [R0+URZ], R229 ;  /* 0x000000e5000085a7 */ /* 0x0002e4000800007f */
[----:B-1----:R1:W5:Y:S02]  /*10370*/  LDL.LU R0, [R1+0x90] ;  /* 0x0000900001007983 */ /* 0x0023640000300800 */
[----:B-1-3--:R-:W-:Y:S05]  /*10380*/  @!P0 BRA `(.L_x_27) ;  /* 0xfffffffc00e48947 */ /* 0x00afea000383ffff */
[----:B------:R-:W-:Y:S05]  /*10390*/  BRA `(.L_x_26) ;  /* 0xffffff2c00387947 */ /* 0x000fea000383ffff */
.L_x_302:
[----:B------:R-:W-:Y:S01]  /*103a0*/  BSSY B1, `(.L_x_321) ;  /* 0x0000006000017945 */ /* 0x000fe20003800000 */
[----:B------:R-:W-:-:S07]  /*103b0*/  IMAD.MOV.U32 R0, RZ, RZ, -0x1 ;  /* 0xffffffffff007424 */ /* 0x000fce00078e00ff */
[----:B------:R-:W-:Y:S05]  /*103c0*/  WARPSYNC.COLLECTIVE R0, `(.L_x_322) ;  /* 0x00000000000c7348 */ /* 0x000fea0003c00000 */
[----:B------:R-:W-:Y:S02]  /*103d0*/  ELECT P0, UR62, PT ;  /* 0x00000000003e782f */ /* 0x000fe40003800000 */
[----:B------:R-:W-:Y:S01]  /*103e0*/  MOV R0, UR62 ;  /* 0x0000003e00007c02 */ /* 0x000fe20008000f00 */
[----:B------:R-:W-:Y:S10]  /*103f0*/  ENDCOLLECTIVE ;  /* 0x000000000000791b */ /* 0x000ff40003800000 */
.L_x_322:
[----:B------:R-:W-:Y:S05]  /*10400*/  BSYNC B1 ;  /* 0x0000000000017941 */ /* 0x000fea0003800000 */
.L_x_321:
[----:B------:R-:W-:Y:S05]  /*10410*/  BRA `(.L_x_323) ;  /* 0xfffffff0000c7947 */ /* 0x000fea000383ffff */
.L_x_305:
[----:B0-----:R0:W2:Y:S02]  /*10420*/  SYNCS.PHASECHK.TRANS64.TRYWAIT P0, [R5+URZ+0x20], R2 ;  /* 0x00002002050075a7 */ /* 0x0010a4000800017f */
[----:B--2---:R-:W-:Y:S05]  /*10430*/  @!P0 NANOSLEEP.SYNCS 0x989680 ;  /* 0x009896800000895d */ /* 0x004fea0003900000 */
[----:B------:R-:W2:Y:S02]  /*10440*/  @!P0 SYNCS.PHASECHK.TRANS64 P0, [R5+URZ+0x20], R2 ;  /* 0x00002002050085a7 */ /* 0x000ea4000800007f */
[----:B--2---:R-:W-:Y:S05]  /*10450*/  @!P0 BRA `(.L_x_305) ;  /* 0xfffffffc00f08947 */ /* 0x004fea000383ffff */
[----:B------:R-:W-:Y:S05]  /*10460*/  BRA `(.L_x_324) ;  /* 0xfffffff000487947 */ /* 0x000fea000383ffff */
.L_x_313:
[----:B------:R-:W-:Y:S01]  /*10470*/  BSSY B0, `(.L_x_325) ;  /* 0x0000006000007945 */ /* 0x000fe20003800000 */
[----:B------:R-:W-:-:S07]  /*10480*/  IMAD.MOV.U32 R0, RZ, RZ, -0x1 ;  /* 0xffffffffff007424 */ /* 0x000fce00078e00ff */
[----:B------:R-:W-:Y:S05]  /*10490*/  WARPSYNC.COLLECTIVE R0, `(.L_x_326) ;  /* 0x00000000000c7348 */ /* 0x000fea0003c00000 */
[----:B------:R-:W-:Y:S02]  /*104a0*/  ELECT P0, UR62, PT ;  /* 0x00000000003e782f */ /* 0x000fe40003800000 */
[----:B------:R-:W-:Y:S01]  /*104b0*/  MOV R0, UR62 ;  /* 0x0000003e00007c02 */ /* 0x000fe20008000f00 */
[----:B------:R-:W-:Y:S10]  /*104c0*/  ENDCOLLECTIVE ;  /* 0x000000000000791b */ /* 0x000ff40003800000 */
.L_x_326:
[----:B------:R-:W-:Y:S05]  /*104d0*/  BSYNC B0 ;  /* 0x0000000000007941 */ /* 0x000fea0003800000 */
.L_x_325:
[----:B------:R-:W-:Y:S05]  /*104e0*/  BRA `(.L_x_327) ;  /* 0xfffffff800bc7947 */ /* 0x000fea000383ffff */
.L_x_317:
[----:B0-----:R0:W1:Y:S02]  /*104f0*/  SYNCS.PHASECHK.TRANS64.TRYWAIT P0, [R5+URZ], R2 ;  /* 0x00000002050075a7 */ /* 0x001064000800017f */
[----:B-1----:R-:W-:Y:S05]  /*10500*/  @!P0 NANOSLEEP.SYNCS 0x989680 ;  /* 0x009896800000895d */ /* 0x002fea0003900000 */
[----:B------:R-:W1:Y:S02]  /*10510*/  @!P0 SYNCS.PHASECHK.TRANS64 P0, [R5+URZ], R2 ;  /* 0x00000002050085a7 */ /* 0x000e64000800007f */
[----:B-1----:R-:W-:Y:S05]  /*10520*/  @!P0 BRA `(.L_x_317) ;  /* 0xfffffffc00f08947 */ /* 0x002fea000383ffff */
[----:B------:R-:W-:Y:S05]  /*10530*/  BRA `(.L_x_328) ;  /* 0xfffffffc00007947 */ /* 0x000fea000383ffff */
.L_x_318:
[----:B0-----:R0:W1:Y:S02]  /*10540*/  SYNCS.PHASECHK.TRANS64.TRYWAIT P0, [R7+URZ], R4 ;  /* 0x00000004070075a7 */ /* 0x001064000800017f */
[----:B-1----:R-:W-:Y:S05]  /*10550*/  @!P0 NANOSLEEP.SYNCS 0x989680 ;  /* 0x009896800000895d */ /* 0x002fea0003900000 */
[----:B------:R-:W1:Y:S02]  /*10560*/  @!P0 SYNCS.PHASECHK.TRANS64 P0, [R7+URZ], R4 ;  /* 0x00000004070085a7 */ /* 0x000e64000800007f */
[----:B-1----:R-:W-:Y:S05]  /*10570*/  @!P0 BRA `(.L_x_318) ;  /* 0xfffffffc00f08947 */ /* 0x002fea000383ffff */
[----:B------:R-:W-:Y:S05]  /*10580*/  BRA `(.L_x_329) ;  /* 0xfffffffc00107947 */ /* 0x000fea000383ffff */
.L_x_319:
[----:B0-----:R0:W1:Y:S02]  /*10590*/  SYNCS.PHASECHK.TRANS64.TRYWAIT P0, [R6+URZ], R5 ;  /* 0x00000005060075a7 */ /* 0x001064000800017f */
[----:B-1----:R-:W-:Y:S05]  /*105a0*/  @!P0 NANOSLEEP.SYNCS 0x989680 ;  /* 0x009896800000895d */ /* 0x002fea0003900000 */
[----:B------:R-:W1:Y:S02]  /*105b0*/  @!P0 SYNCS.PHASECHK.TRANS64 P0, [R6+URZ], R5 ;  /* 0x00000005060085a7 */ /* 0x000e64000800007f */
[----:B-1----:R-:W-:Y:S05]  /*105c0*/  @!P0 BRA `(.L_x_319) ;  /* 0xfffffffc00f08947 */ /* 0x002fea000383ffff */
[----:B------:R-:W-:Y:S05]  /*105d0*/  BRA `(.L_x_330) ;  /* 0xfffffffc00187947 */ /* 0x000fea000383ffff */
.L_x_331:
[----:B------:R-:W-:-:S00]  /*105e0*/  BRA `(.L_x_331) ;  /* 0xfffffffc00fc7947 */ /* 0x000fc0000383ffff */
[----:B------:R-:W-:-:S00]  /*105f0*/  NOP ;  /* 0x0000000000007918 */ /* 0x000fc00000000000 */
        /* <DEDUP_REMOVED lines=8> */
.L_x_332:


//--------------------- .nv.shared._ZN7cutlass13device_kernelINS_4gemm6kernel13GemmUniversalIN4cute5tupleIJiiiiEEENS1_10collective13CollectiveMmaINS1_37MainloopSm90TmaGmmaWarpSpecializedFP8ILi4ENS5_IJNS4_1CILi2EEENSA_ILi1EEESC_EEENS1_35KernelTmaWarpSpecializedCooperativeEEENS5_IJNSA_ILi128EEENSA_ILi256EEENSA_ILi64EEEEEENS_12float_e4m3_tENS5_IJlSC_lEEESK_SL_NS4_8TiledMMAINS4_8MMA_AtomIJNS4_4SM904GMMA31MMA_64x256x32_F32E4M3E4M3_SS_TNILNSP_7ScaleInE1ELSR_1EEEEEENS4_6LayoutISD_NS5_IJSC_NSA_ILi0EEESV_EEEEENS5_IJNS4_10UnderscoreESY_SY_EEEEENS4_13SM90_TMA_LOADENS4_14ComposedLayoutINS4_7SwizzleILi2ELi4ELi3EEENS4_18smem_ptr_flag_bitsILi8EEENSU_INS5_IJNSA_ILi8EEESI_EEENS5_IJSI_SC_EEEEEEEvNS4_8identityENS4_23SM90_TMA_LOAD_MULTICASTES1B_vS1C_EENS_8epilogue10collective6detail29Sm90TmaWarpSpecializedAdapterINS1G_15DefaultEpilogueISK_SL_SL_NS1F_6thread17LinearCombinationISK_Li1EffLNS1K_9ScaleType4KindE0ELNS_15FloatRoundStyleE2ESK_EENS1_15EpilogueDefaultEEEEEvvEEEEvNT_6ParamsE --------------------------
	.section	.nv.shared._ZN7cutlass13device_kernelINS_4gemm6kernel13GemmUniversalIN4cute5tupleIJiiiiEEENS1_10collective13CollectiveMmaINS1_37MainloopSm90TmaGmmaWarpSpecializedFP8ILi4ENS5_IJNS4_1CILi2EEENSA_ILi1EEESC_EEENS1_35KernelTmaWarpSpecializedCooperativeEEENS5_IJNSA_ILi128EEENSA_ILi256EEENSA_ILi64EEEEEENS_12float_e4m3_tENS5_IJlSC_lEEESK_SL_NS4_8TiledMMAINS4_8MMA_AtomIJNS4_4SM904GMMA31MMA_64x256x32_F32E4M3E4M3_SS_TNILNSP_7ScaleInE1ELSR_1EEEEEENS4_6LayoutISD_NS5_IJSC_NSA_ILi0EEESV_EEEEENS5_IJNS4_10UnderscoreESY_SY_EEEEENS4_13SM90_TMA_LOADENS4_14ComposedLayoutINS4_7SwizzleILi2ELi4ELi3EEENS4_18smem_ptr_flag_bitsILi8EEENSU_INS5_IJNSA_ILi8EEESI_EEENS5_IJSI_SC_EEEEEEEvNS4_8identityENS4_23SM90_TMA_LOAD_MULTICASTES1B_vS1C_EENS_8epilogue10collective6detail29Sm90TmaWarpSpecializedAdapterINS1G_15DefaultEpilogueISK_SL_SL_NS1F_6thread17LinearCombinationISK_Li1EffLNS1K_9ScaleType4KindE0ELNS_15FloatRoundStyleE2ESK_EENS1_15EpilogueDefaultEEEEEvvEEEEvNT_6ParamsE,"aw",@nobits
	.sectionflags	@""
	.align	16
	.zero		1024


//--------------------- .nv.shared.reserved.0     --------------------------
	.section	.nv.shared.reserved.0,"aw",@nobits
	.weak		__nv_reservedSMEM_offset_0_alias
	.size		__nv_reservedSMEM_offset_0_alias, 0, 0
	.other		__nv_reservedSMEM_offset_0_alias,@"STO_CUDA_RESERVED_SHARED STV_DEFAULT"
__nv_reservedSMEM_offset_0_alias:
	.zero		0


//--------------------- .nv.global                --------------------------
	.section	.nv.global,"aw",@nobits
.nv.global:
	.type		_ZN39_INTERNAL_0ddb155d_4_k_cu_ea68fe94_54304cute1_E,@object
	.size		_ZN39_INTERNAL_0ddb155d_4_k_cu_ea68fe94_54304cute1_E,(_ZN39_INTERNAL_0ddb155d_4_k_cu_ea68fe94_54304cuda3std3__45__cpo6cbeginE - _ZN39_INTERNAL_0ddb155d_4_k_cu_ea68fe94_54304cute1_E)
_ZN39_INTERNAL_0ddb155d_4_k_cu_ea68fe94_54304cute1_E:
	.zero		1
	.type		_ZN39_INTERNAL_0ddb155d_4_k_cu_ea68fe94_54304cuda3std3__45__cpo6cbeginE,@object
	.size		_ZN39_INTERNAL_0ddb155d_4_k_cu_ea68fe94_54304cuda3std3__45__cpo6cbeginE,(_ZN39_INTERNAL_0ddb155d_4_k_cu_ea68fe94_54304cuda3std3__48in_placeE - _ZN39_INTERNAL_0ddb155d_4_k_cu_ea68fe94_54304cuda3std3__45__cpo6cbeginE)
_ZN39_INTERNAL_0ddb155d_4_k_cu_ea68fe94_54304cuda3std3__45__cpo6cbeginE:
	.zero		1
	.type		_ZN39_INTERNAL_0ddb155d_4_k_cu_ea68fe94_54304cuda3std3__48in_placeE,@object
	.size		_ZN39_INTERNAL_0ddb155d_4_k_cu_ea68fe94_54304cuda3std3__48in_placeE,(_ZN39_INTERNAL_0ddb155d_4_k_cu_ea68fe94_54304cuda3std6ranges3__45__cpo9iter_moveE - _ZN39_INTERNAL_0ddb155d_4_k_cu_ea68fe94_54304cuda3std3__48in_placeE)
_ZN39_INTERNAL_0ddb155d_4_k_cu_ea68fe94_54304cuda3std3__48in_placeE:
	.zero		1
	.type		_ZN39_INTERNAL_0ddb155d_4_k_cu_ea68fe94_54304cuda3std6ranges3__45__cpo9iter_moveE,@object
	.size		_ZN39_INTERNAL_0ddb155d_4_k_cu_ea68fe94_54304cuda3std6ranges3__45__cpo9iter_moveE,(_ZN39_INTERNAL_0ddb155d_4_k_cu_ea68fe94_54304cuda3std3__45__cpo5beginE - _ZN39_INTERNAL_0ddb155d_4_k_cu_ea68fe94_54304cuda3std6ranges3__45__cpo9iter_moveE)
_ZN39_INTERNAL_0ddb155d_4_k_cu_ea68fe94_54304cuda3std6ranges3__45__cpo9iter_moveE:
	.zero		1
	.type		_ZN39_INTERNAL_0ddb155d_4_k_cu_ea68fe94_54304cuda3std3__45__cpo5beginE,@object
	.size		_ZN39_INTERNAL_0ddb155d_4_k_cu_ea68fe94_54304cuda3std3__45__cpo5beginE,(_ZN39_INTERNAL_0ddb155d_4_k_cu_ea68fe94_54304cuda3std3__441_GLOBAL__N__0ddb155d_4_k_cu_ea68fe94_54306ignoreE - _ZN39_INTERNAL_0ddb155d_4_k_cu_ea68fe94_54304cuda3std3__45__cpo5beginE)
_ZN39_INTERNAL_0ddb155d_4_k_cu_ea68fe94_54304cuda3std3__45__cpo5beginE:
	.zero		1
	.type		_ZN39_INTERNAL_0ddb155d_4_k_cu_ea68fe94_54304cuda3std3__441_GLOBAL__N__0ddb155d_4_k_cu_ea68fe94_54306ignoreE,@object
	.size		_ZN39_INTERNAL_0ddb155d_4_k_cu_ea68fe94_54304cuda3std3__441_GLOBAL__N__0ddb155d_4_k_cu_ea68fe94_54306ignoreE,(_ZN39_INTERNAL_0ddb155d_4_k_cu_ea68fe94_54304cute7productE - _ZN39_INTERNAL_0ddb155d_4_k_cu_ea68fe94_54304cuda3std3__441_GLOBAL__N__0ddb155d_4_k_cu_ea68fe94_54306ignoreE)
_ZN39_INTERNAL_0ddb155d_4_k_cu_ea68fe94_54304cuda3std3__441_GLOBAL__N__0ddb155d_4_k_cu_ea68fe94_54306ignoreE:
	.zero		1
	.type		_ZN39_INTERNAL_0ddb155d_4_k_cu_ea68fe94_54304cute7productE,@object
	.size		_ZN39_INTERNAL_0ddb155d_4_k_cu_ea68fe94_54304cute7productE,(_ZN39_INTERNAL_0ddb155d_4_k_cu_ea68fe94_54304cuda3std3__45__cpo3endE - _ZN39_INTERNAL_0ddb155d_4_k_cu_ea68fe94_54304cute7productE)
_ZN39_INTERNAL_0ddb155d_4_k_cu_ea68fe94_54304cute7productE:
	.zero		1
	.type		_ZN39_INTERNAL_0ddb155d_4_k_cu_ea68fe94_54304cuda3std3__45__cpo3endE,@object
	.size		_ZN39_INTERNAL_0ddb155d_4_k_cu_ea68fe94_54304cuda3std3__45__cpo3endE,(_ZN39_INTERNAL_0ddb155d_4_k_cu_ea68fe94_54304cuda3std3__419piecewise_constructE - _ZN39_INTERNAL_0ddb155d_4_k_cu_ea68fe94_54304cuda3std3__45__cpo3endE)
_ZN39_INTERNAL_0ddb155d_4_k_cu_ea68fe94_54304cuda3std3__45__cpo3endE:
	.zero		1
	.type		_ZN39_INTERNAL_0ddb155d_4_k_cu_ea68fe94_54304cuda3std3__419piecewise_constructE,@object
	.size		_ZN39_INTERNAL_0ddb155d_4_k_cu_ea68fe94_54304cuda3std3__419piecewise_constructE,(_ZN39_INTERNAL_0ddb155d_4_k_cu_ea68fe94_54304cuda3std3__45__cpo4cendE - _ZN39_INTERNAL_0ddb155d_4_k_cu_ea68fe94_54304cuda3std3__419piecewise_constructE)
_ZN39_INTERNAL_0ddb155d_4_k_cu_ea68fe94_54304cuda3std3__419piecewise_constructE:
	.zero		1
	.type		_ZN39_INTERNAL_0ddb155d_4_k_cu_ea68fe94_54304cuda3std3__45__cpo4cendE,@object
	.size		_ZN39_INTERNAL_0ddb155d_4_k_cu_ea68fe94_54304cuda3std3__45__cpo4cendE,(_ZN39_INTERNAL_0ddb155d_4_k_cu_ea68fe94_54304cuda3std6ranges3__45__cpo4swapE - _ZN39_INTERNAL_0ddb155d_4_k_cu_ea68fe94_54304cuda3std3__45__cpo4cendE)
_ZN39_INTERNAL_0ddb155d_4_k_cu_ea68fe94_54304cuda3std3__45__cpo4cendE:
	.zero		1
	.type		_ZN39_INTERNAL_0ddb155d_4_k_cu_ea68fe94_54304cuda3std6ranges3__45__cpo4swapE,@object
	.size		_ZN39_INTERNAL_0ddb155d_4_k_cu_ea68fe94_54304cuda3std6ranges3__45__cpo4swapE,(.L_7 - _ZN39_INTERNAL_0ddb155d_4_k_cu_ea68fe94_54304cuda3std6ranges3__45__cpo4swapE)
_ZN39_INTERNAL_0ddb155d_4_k_cu_ea68fe94_54304cuda3std6ranges3__45__cpo4swapE:
	.zero		1
.L_7:


//--------------------- .nv.constant0._ZN7cutlass13device_kernelINS_4gemm6kernel13GemmUniversalIN4cute5tupleIJiiiiEEENS1_10collective13CollectiveMmaINS1_37MainloopSm90TmaGmmaWarpSpecializedFP8ILi4ENS5_IJNS4_1CILi2EEENSA_ILi1EEESC_EEENS1_35KernelTmaWarpSpecializedCooperativeEEENS5_IJNSA_ILi128EEENSA_ILi256EEENSA_ILi64EEEEEENS_12float_e4m3_tENS5_IJlSC_lEEESK_SL_NS4_8TiledMMAINS4_8MMA_AtomIJNS4_4SM904GMMA31MMA_64x256x32_F32E4M3E4M3_SS_TNILNSP_7ScaleInE1ELSR_1EEEEEENS4_6LayoutISD_NS5_IJSC_NSA_ILi0EEESV_EEEEENS5_IJNS4_10UnderscoreESY_SY_EEEEENS4_13SM90_TMA_LOADENS4_14ComposedLayoutINS4_7SwizzleILi2ELi4ELi3EEENS4_18smem_ptr_flag_bitsILi8EEENSU_INS5_IJNSA_ILi8EEESI_EEENS5_IJSI_SC_EEEEEEEvNS4_8identityENS4_23SM90_TMA_LOAD_MULTICASTES1B_vS1C_EENS_8epilogue10collective6detail29Sm90TmaWarpSpecializedAdapterINS1G_15DefaultEpilogueISK_SL_SL_NS1F_6thread17LinearCombinationISK_Li1EffLNS1K_9ScaleType4KindE0ELNS_15FloatRoundStyleE2ESK_EENS1_15EpilogueDefaultEEEEEvvEEEEvNT_6ParamsE --------------------------
	.section	.nv.constant0._ZN7cutlass13device_kernelINS_4gemm6kernel13GemmUniversalIN4cute5tupleIJiiiiEEENS1_10collective13CollectiveMmaINS1_37MainloopSm90TmaGmmaWarpSpecializedFP8ILi4ENS5_IJNS4_1CILi2EEENSA_ILi1EEESC_EEENS1_35KernelTmaWarpSpecializedCooperativeEEENS5_IJNSA_ILi128EEENSA_ILi256EEENSA_ILi64EEEEEENS_12float_e4m3_tENS5_IJlSC_lEEESK_SL_NS4_8TiledMMAINS4_8MMA_AtomIJNS4_4SM904GMMA31MMA_64x256x32_F32E4M3E4M3_SS_TNILNSP_7ScaleInE1ELSR_1EEEEEENS4_6LayoutISD_NS5_IJSC_NSA_ILi0EEESV_EEEEENS5_IJNS4_10UnderscoreESY_SY_EEEEENS4_13SM90_TMA_LOADENS4_14ComposedLayoutINS4_7SwizzleILi2ELi4ELi3EEENS4_18smem_ptr_flag_bitsILi8EEENSU_INS5_IJNSA_ILi8EEESI_EEENS5_IJSI_SC_EEEEEEEvNS4_8identityENS4_23SM90_TMA_LOAD_MULTICASTES1B_vS1C_EENS_8epilogue10collective6detail29Sm90TmaWarpSpecializedAdapterINS1G_15DefaultEpilogueISK_SL_SL_NS1F_6thread17LinearCombinationISK_Li1EffLNS1K_9ScaleType4KindE0ELNS_15FloatRoundStyleE2ESK_EENS1_15EpilogueDefaultEEEEEvvEEEEvNT_6ParamsE,"a",@progbits
	.sectionflags	@""
	.align	4
.nv.constant0._ZN7cutlass13device_kernelINS_4gemm6kernel13GemmUniversalIN4cute5tupleIJiiiiEEENS1_10collective13CollectiveMmaINS1_37MainloopSm90TmaGmmaWarpSpecializedFP8ILi4ENS5_IJNS4_1CILi2EEENSA_ILi1EEESC_EEENS1_35KernelTmaWarpSpecializedCooperativeEEENS5_IJNSA_ILi128EEENSA_ILi256EEENSA_ILi64EEEEEENS_12float_e4m3_tENS5_IJlSC_lEEESK_SL_NS4_8TiledMMAINS4_8MMA_AtomIJNS4_4SM904GMMA31MMA_64x256x32_F32E4M3E4M3_SS_TNILNSP_7ScaleInE1ELSR_1EEEEEENS4_6LayoutISD_NS5_IJSC_NSA_ILi0EEESV_EEEEENS5_IJNS4_10UnderscoreESY_SY_EEEEENS4_13SM90_TMA_LOADENS4_14ComposedLayoutINS4_7SwizzleILi2ELi4ELi3EEENS4_18smem_ptr_flag_bitsILi8EEENSU_INS5_IJNSA_ILi8EEESI_EEENS5_IJSI_SC_EEEEEEEvNS4_8identityENS4_23SM90_TMA_LOAD_MULTICASTES1B_vS1C_EENS_8epilogue10collective6detail29Sm90TmaWarpSpecializedAdapterINS1G_15DefaultEpilogueISK_SL_SL_NS1F_6thread17LinearCombinationISK_Li1EffLNS1K_9ScaleType4KindE0ELNS_15FloatRoundStyleE2ESK_EENS1_15EpilogueDefaultEEEEEvvEEEEvNT_6ParamsE:
	.zero		1664


//--------------------- SYMBOLS --------------------------

	.type		.nv.reservedSmem.offset0,@object
	.size		.nv.reservedSmem.offset0,0x4
